//
// Generated by NVIDIA NVVM Compiler
//
// Compiler Build ID: CL-36424714
// Cuda compilation tools, release 13.0, V13.0.88
// Based on NVVM 20.0.0
//

.version 9.0
.target sm_100
.address_size 64

	// .globl	_Z18blockSoftmaxKernelPKfPfii
.shared .align 4 .b8 _ZZ14blockReduceMaxfE6shared[128];
.shared .align 4 .b8 _ZZ14blockReduceSumfE6shared[128];
// _ZZ18blockSoftmaxKernelPKfPfiiE5s_max has been demoted
// _ZZ18blockSoftmaxKernelPKfPfiiE5s_sum has been demoted
// _ZZ23blockSoftmaxFusedKernelPKfPfiiE5s_max has been demoted
// _ZZ23blockSoftmaxFusedKernelPKfPfiiE5s_sum has been demoted

.visible .entry _Z18blockSoftmaxKernelPKfPfii(
	.param .u64 .ptr .align 1 _Z18blockSoftmaxKernelPKfPfii_param_0,
	.param .u64 .ptr .align 1 _Z18blockSoftmaxKernelPKfPfii_param_1,
	.param .u32 _Z18blockSoftmaxKernelPKfPfii_param_2,
	.param .u32 _Z18blockSoftmaxKernelPKfPfii_param_3
)
{
	.reg .pred 	%p<41>;
	.reg .b32 	%r<74>;
	.reg .b32 	%f<84>;
	.reg .b64 	%rd<15>;
	// demoted variable
	.shared .align 4 .f32 _ZZ18blockSoftmaxKernelPKfPfiiE5s_max;
	// demoted variable
	.shared .align 4 .f32 _ZZ18blockSoftmaxKernelPKfPfiiE5s_sum;
	ld.param.u64 	%rd3, [_Z18blockSoftmaxKernelPKfPfii_param_0];
	ld.param.u64 	%rd4, [_Z18blockSoftmaxKernelPKfPfii_param_1];
	ld.param.u32 	%r15, [_Z18blockSoftmaxKernelPKfPfii_param_2];
	ld.param.u32 	%r14, [_Z18blockSoftmaxKernelPKfPfii_param_3];
	mov.u32 	%r1, %ctaid.x;
	setp.ge.s32 	%p2, %r1, %r15;
	@%p2 bra 	$L__BB0_25;
	cvta.to.global.u64 	%rd5, %rd4;
	cvta.to.global.u64 	%rd6, %rd3;
	mul.lo.s32 	%r16, %r14, %r1;
	mul.wide.s32 	%rd7, %r16, 4;
	add.s64 	%rd1, %rd6, %rd7;
	add.s64 	%rd2, %rd5, %rd7;
	mov.u32 	%r73, %tid.x;
	setp.ge.s32 	%p3, %r73, %r14;
	mov.f32 	%f78, 0fFF7FFFFF;
	@%p3 bra 	$L__BB0_4;
	mov.f32 	%f78, 0fFF7FFFFF;
	mov.u32 	%r3, %ntid.x;
	mov.u32 	%r71, %r73;
$L__BB0_3:
	mul.wide.s32 	%rd8, %r71, 4;
	add.s64 	%rd9, %rd1, %rd8;
	ld.global.f32 	%f20, [%rd9];
	max.f32 	%f78, %f78, %f20;
	add.s32 	%r71, %r71, %r3;
	setp.lt.s32 	%p4, %r71, %r14;
	@%p4 bra 	$L__BB0_3;
$L__BB0_4:
	and.b32  	%r6, %r73, 31;
	shr.u32 	%r7, %r73, 5;
	mov.b32 	%r17, %f78;
	shfl.sync.down.b32	%r18|%p5, %r17, 16, 31, -1;
	mov.b32 	%f21, %r18;
	max.f32 	%f22, %f78, %f21;
	mov.b32 	%r19, %f22;
	shfl.sync.down.b32	%r20|%p6, %r19, 8, 31, -1;
	mov.b32 	%f23, %r20;
	max.f32 	%f24, %f22, %f23;
	mov.b32 	%r21, %f24;
	shfl.sync.down.b32	%r22|%p7, %r21, 4, 31, -1;
	mov.b32 	%f25, %r22;
	max.f32 	%f26, %f24, %f25;
	mov.b32 	%r23, %f26;
	shfl.sync.down.b32	%r24|%p8, %r23, 2, 31, -1;
	mov.b32 	%f27, %r24;
	max.f32 	%f28, %f26, %f27;
	mov.b32 	%r25, %f28;
	shfl.sync.down.b32	%r26|%p9, %r25, 1, 31, -1;
	mov.b32 	%f29, %r26;
	max.f32 	%f4, %f28, %f29;
	setp.ne.s32 	%p10, %r6, 0;
	@%p10 bra 	$L__BB0_6;
	shl.b32 	%r27, %r7, 2;
	mov.u32 	%r28, _ZZ14blockReduceMaxfE6shared;
	add.s32 	%r29, %r28, %r27;
	st.shared.f32 	[%r29], %f4;
$L__BB0_6:
	bar.sync 	0;
	mov.u32 	%r8, %ntid.x;
	shr.u32 	%r9, %r8, 5;
	setp.ge.u32 	%p11, %r73, %r9;
	mov.f32 	%f79, 0fFF7FFFFF;
	@%p11 bra 	$L__BB0_8;
	shl.b32 	%r30, %r6, 2;
	mov.u32 	%r31, _ZZ14blockReduceMaxfE6shared;
	add.s32 	%r32, %r31, %r30;
	ld.shared.f32 	%f79, [%r32];
$L__BB0_8:
	setp.gt.u32 	%p13, %r73, 31;
	mov.pred 	%p40, 0;
	@%p13 bra 	$L__BB0_11;
	mov.b32 	%r33, %f79;
	shfl.sync.down.b32	%r34|%p15, %r33, 16, 31, -1;
	mov.b32 	%f31, %r34;
	max.f32 	%f32, %f79, %f31;
	mov.b32 	%r35, %f32;
	shfl.sync.down.b32	%r36|%p16, %r35, 8, 31, -1;
	mov.b32 	%f33, %r36;
	max.f32 	%f34, %f32, %f33;
	mov.b32 	%r37, %f34;
	shfl.sync.down.b32	%r38|%p17, %r37, 4, 31, -1;
	mov.b32 	%f35, %r38;
	max.f32 	%f36, %f34, %f35;
	mov.b32 	%r39, %f36;
	shfl.sync.down.b32	%r40|%p18, %r39, 2, 31, -1;
	mov.b32 	%f37, %r40;
	max.f32 	%f38, %f36, %f37;
	mov.b32 	%r41, %f38;
	shfl.sync.down.b32	%r42|%p19, %r41, 1, 31, -1;
	mov.b32 	%f39, %r42;
	max.f32 	%f7, %f38, %f39;
	setp.ne.s32 	%p20, %r73, 0;
	@%p20 bra 	$L__BB0_11;
	st.shared.f32 	[_ZZ18blockSoftmaxKernelPKfPfiiE5s_max], %f7;
	mov.pred 	%p40, -1;
$L__BB0_11:
	setp.ge.s32 	%p22, %r73, %r14;
	bar.sync 	0;
	mov.f32 	%f81, 0f00000000;
	@%p22 bra 	$L__BB0_14;
	mov.f32 	%f81, 0f00000000;
	ld.shared.f32 	%f8, [_ZZ18blockSoftmaxKernelPKfPfiiE5s_max];
	mov.u32 	%r72, %r73;
$L__BB0_13:
	mul.wide.s32 	%rd10, %r72, 4;
	add.s64 	%rd11, %rd1, %rd10;
	ld.global.f32 	%f42, [%rd11];
	sub.f32 	%f43, %f42, %f8;
	fma.rn.f32 	%f44, %f43, 0f3BBB989D, 0f3F000000;
	cvt.sat.f32.f32 	%f45, %f44;
	mov.f32 	%f46, 0f4B400001;
	mov.f32 	%f47, 0f437C0000;
	fma.rm.f32 	%f48, %f45, %f47, %f46;
	add.f32 	%f49, %f48, 0fCB40007F;
	neg.f32 	%f50, %f49;
	fma.rn.f32 	%f51, %f43, 0f3FB8AA3B, %f50;
	fma.rn.f32 	%f52, %f43, 0f32A57060, %f51;
	mov.b32 	%r43, %f48;
	shl.b32 	%r44, %r43, 23;
	mov.b32 	%f53, %r44;
	ex2.approx.ftz.f32 	%f54, %f52;
	mul.f32 	%f55, %f54, %f53;
	add.s64 	%rd12, %rd2, %rd10;
	st.global.f32 	[%rd12], %f55;
	add.f32 	%f81, %f81, %f55;
	add.s32 	%r72, %r72, %r8;
	setp.lt.s32 	%p23, %r72, %r14;
	@%p23 bra 	$L__BB0_13;
$L__BB0_14:
	setp.ne.s32 	%p24, %r6, 0;
	mov.b32 	%r45, %f81;
	shfl.sync.down.b32	%r46|%p25, %r45, 16, 31, -1;
	mov.b32 	%f56, %r46;
	add.f32 	%f57, %f81, %f56;
	mov.b32 	%r47, %f57;
	shfl.sync.down.b32	%r48|%p26, %r47, 8, 31, -1;
	mov.b32 	%f58, %r48;
	add.f32 	%f59, %f57, %f58;
	mov.b32 	%r49, %f59;
	shfl.sync.down.b32	%r50|%p27, %r49, 4, 31, -1;
	mov.b32 	%f60, %r50;
	add.f32 	%f61, %f59, %f60;
	mov.b32 	%r51, %f61;
	shfl.sync.down.b32	%r52|%p28, %r51, 2, 31, -1;
	mov.b32 	%f62, %r52;
	add.f32 	%f63, %f61, %f62;
	mov.b32 	%r53, %f63;
	shfl.sync.down.b32	%r54|%p29, %r53, 1, 31, -1;
	mov.b32 	%f64, %r54;
	add.f32 	%f12, %f63, %f64;
	@%p24 bra 	$L__BB0_16;
	shl.b32 	%r55, %r7, 2;
	mov.u32 	%r56, _ZZ14blockReduceSumfE6shared;
	add.s32 	%r57, %r56, %r55;
	st.shared.f32 	[%r57], %f12;
$L__BB0_16:
	setp.ge.u32 	%p30, %r73, %r9;
	bar.sync 	0;
	mov.f32 	%f83, 0f00000000;
	@%p30 bra 	$L__BB0_18;
	shl.b32 	%r58, %r6, 2;
	mov.u32 	%r59, _ZZ14blockReduceSumfE6shared;
	add.s32 	%r60, %r59, %r58;
	ld.shared.f32 	%f83, [%r60];
$L__BB0_18:
	setp.gt.u32 	%p31, %r73, 31;
	@%p31 bra 	$L__BB0_20;
	mov.b32 	%r61, %f83;
	shfl.sync.down.b32	%r62|%p32, %r61, 16, 31, -1;
	mov.b32 	%f66, %r62;
	add.f32 	%f67, %f83, %f66;
	mov.b32 	%r63, %f67;
	shfl.sync.down.b32	%r64|%p33, %r63, 8, 31, -1;
	mov.b32 	%f68, %r64;
	add.f32 	%f69, %f67, %f68;
	mov.b32 	%r65, %f69;
	shfl.sync.down.b32	%r66|%p34, %r65, 4, 31, -1;
	mov.b32 	%f70, %r66;
	add.f32 	%f71, %f69, %f70;
	mov.b32 	%r67, %f71;
	shfl.sync.down.b32	%r68|%p35, %r67, 2, 31, -1;
	mov.b32 	%f72, %r68;
	add.f32 	%f73, %f71, %f72;
	mov.b32 	%r69, %f73;
	shfl.sync.down.b32	%r70|%p36, %r69, 1, 31, -1;
	mov.b32 	%f74, %r70;
	add.f32 	%f83, %f73, %f74;
$L__BB0_20:
	not.pred 	%p37, %p40;
	@%p37 bra 	$L__BB0_22;
	st.shared.f32 	[_ZZ18blockSoftmaxKernelPKfPfiiE5s_sum], %f83;
$L__BB0_22:
	setp.ge.s32 	%p38, %r73, %r14;
	bar.sync 	0;
	@%p38 bra 	$L__BB0_25;
	ld.shared.f32 	%f17, [_ZZ18blockSoftmaxKernelPKfPfiiE5s_sum];
$L__BB0_24:
	mul.wide.s32 	%rd13, %r73, 4;
	add.s64 	%rd14, %rd2, %rd13;
	ld.global.f32 	%f75, [%rd14];
	div.rn.f32 	%f76, %f75, %f17;
	st.global.f32 	[%rd14], %f76;
	add.s32 	%r73, %r73, %r8;
	setp.lt.s32 	%p39, %r73, %r14;
	@%p39 bra 	$L__BB0_24;
$L__BB0_25:
	ret;

}
	// .globl	_Z23blockSoftmaxFusedKernelPKfPfii
.visible .entry _Z23blockSoftmaxFusedKernelPKfPfii(
	.param .u64 .ptr .align 1 _Z23blockSoftmaxFusedKernelPKfPfii_param_0,
	.param .u64 .ptr .align 1 _Z23blockSoftmaxFusedKernelPKfPfii_param_1,
	.param .u32 _Z23blockSoftmaxFusedKernelPKfPfii_param_2,
	.param .u32 _Z23blockSoftmaxFusedKernelPKfPfii_param_3
)
{
	.reg .pred 	%p<39>;
	.reg .b32 	%r<77>;
	.reg .b32 	%f<121>;
	.reg .b64 	%rd<16>;
	// demoted variable
	.shared .align 4 .f32 _ZZ23blockSoftmaxFusedKernelPKfPfiiE5s_max;
	// demoted variable
	.shared .align 4 .f32 _ZZ23blockSoftmaxFusedKernelPKfPfiiE5s_sum;
	ld.param.u64 	%rd4, [_Z23blockSoftmaxFusedKernelPKfPfii_param_0];
	ld.param.u64 	%rd5, [_Z23blockSoftmaxFusedKernelPKfPfii_param_1];
	ld.param.u32 	%r13, [_Z23blockSoftmaxFusedKernelPKfPfii_param_2];
	ld.param.u32 	%r12, [_Z23blockSoftmaxFusedKernelPKfPfii_param_3];
	mov.u32 	%r1, %ctaid.x;
	setp.ge.s32 	%p2, %r1, %r13;
	@%p2 bra 	$L__BB1_22;
	cvta.to.global.u64 	%rd6, %rd4;
	mul.lo.s32 	%r14, %r12, %r1;
	cvt.s64.s32 	%rd1, %r14;
	mul.wide.s32 	%rd7, %r14, 4;
	add.s64 	%rd2, %rd6, %rd7;
	mov.u32 	%r76, %tid.x;
	setp.ge.s32 	%p3, %r76, %r12;
	mov.f32 	%f117, 0f00000000;
	mov.f32 	%f116, 0fFF7FFFFF;
	@%p3 bra 	$L__BB1_4;
	mov.f32 	%f115, 0fFF7FFFFF;
	mov.f32 	%f117, 0f00000000;
	mov.u32 	%r3, %ntid.x;
	mov.u32 	%r75, %r76;
$L__BB1_3:
	mul.wide.s32 	%rd8, %r75, 4;
	add.s64 	%rd9, %rd2, %rd8;
	ld.global.f32 	%f22, [%rd9];
	max.f32 	%f116, %f115, %f22;
	sub.f32 	%f23, %f115, %f116;
	fma.rn.f32 	%f24, %f23, 0f3BBB989D, 0f3F000000;
	cvt.sat.f32.f32 	%f25, %f24;
	mov.f32 	%f26, 0f4B400001;
	mov.f32 	%f27, 0f437C0000;
	fma.rm.f32 	%f28, %f25, %f27, %f26;
	add.f32 	%f29, %f28, 0fCB40007F;
	neg.f32 	%f30, %f29;
	fma.rn.f32 	%f31, %f23, 0f3FB8AA3B, %f30;
	fma.rn.f32 	%f32, %f23, 0f32A57060, %f31;
	mov.b32 	%r15, %f28;
	shl.b32 	%r16, %r15, 23;
	mov.b32 	%f33, %r16;
	ex2.approx.ftz.f32 	%f34, %f32;
	mul.f32 	%f35, %f34, %f33;
	mul.f32 	%f36, %f117, %f35;
	sub.f32 	%f37, %f22, %f116;
	fma.rn.f32 	%f38, %f37, 0f3BBB989D, 0f3F000000;
	cvt.sat.f32.f32 	%f39, %f38;
	fma.rm.f32 	%f40, %f39, %f27, %f26;
	add.f32 	%f41, %f40, 0fCB40007F;
	neg.f32 	%f42, %f41;
	fma.rn.f32 	%f43, %f37, 0f3FB8AA3B, %f42;
	fma.rn.f32 	%f44, %f37, 0f32A57060, %f43;
	mov.b32 	%r17, %f40;
	shl.b32 	%r18, %r17, 23;
	mov.b32 	%f45, %r18;
	ex2.approx.ftz.f32 	%f46, %f44;
	fma.rn.f32 	%f117, %f46, %f45, %f36;
	add.s32 	%r75, %r75, %r3;
	setp.lt.s32 	%p4, %r75, %r12;
	mov.f32 	%f115, %f116;
	@%p4 bra 	$L__BB1_3;
$L__BB1_4:
	and.b32  	%r6, %r76, 31;
	shr.u32 	%r7, %r76, 5;
	mov.b32 	%r19, %f116;
	shfl.sync.down.b32	%r20|%p5, %r19, 16, 31, -1;
	mov.b32 	%f47, %r20;
	max.f32 	%f48, %f116, %f47;
	mov.b32 	%r21, %f48;
	shfl.sync.down.b32	%r22|%p6, %r21, 8, 31, -1;
	mov.b32 	%f49, %r22;
	max.f32 	%f50, %f48, %f49;
	mov.b32 	%r23, %f50;
	shfl.sync.down.b32	%r24|%p7, %r23, 4, 31, -1;
	mov.b32 	%f51, %r24;
	max.f32 	%f52, %f50, %f51;
	mov.b32 	%r25, %f52;
	shfl.sync.down.b32	%r26|%p8, %r25, 2, 31, -1;
	mov.b32 	%f53, %r26;
	max.f32 	%f54, %f52, %f53;
	mov.b32 	%r27, %f54;
	shfl.sync.down.b32	%r28|%p9, %r27, 1, 31, -1;
	mov.b32 	%f55, %r28;
	max.f32 	%f7, %f54, %f55;
	setp.ne.s32 	%p10, %r6, 0;
	@%p10 bra 	$L__BB1_6;
	shl.b32 	%r29, %r7, 2;
	mov.u32 	%r30, _ZZ14blockReduceMaxfE6shared;
	add.s32 	%r31, %r30, %r29;
	st.shared.f32 	[%r31], %f7;
$L__BB1_6:
	bar.sync 	0;
	mov.u32 	%r8, %ntid.x;
	shr.u32 	%r9, %r8, 5;
	setp.ge.u32 	%p11, %r76, %r9;
	mov.f32 	%f118, 0fFF7FFFFF;
	@%p11 bra 	$L__BB1_8;
	shl.b32 	%r32, %r6, 2;
	mov.u32 	%r33, _ZZ14blockReduceMaxfE6shared;
	add.s32 	%r34, %r33, %r32;
	ld.shared.f32 	%f118, [%r34];
$L__BB1_8:
	setp.gt.u32 	%p13, %r76, 31;
	mov.pred 	%p38, 0;
	@%p13 bra 	$L__BB1_11;
	mov.b32 	%r35, %f118;
	shfl.sync.down.b32	%r36|%p15, %r35, 16, 31, -1;
	mov.b32 	%f57, %r36;
	max.f32 	%f58, %f118, %f57;
	mov.b32 	%r37, %f58;
	shfl.sync.down.b32	%r38|%p16, %r37, 8, 31, -1;
	mov.b32 	%f59, %r38;
	max.f32 	%f60, %f58, %f59;
	mov.b32 	%r39, %f60;
	shfl.sync.down.b32	%r40|%p17, %r39, 4, 31, -1;
	mov.b32 	%f61, %r40;
	max.f32 	%f62, %f60, %f61;
	mov.b32 	%r41, %f62;
	shfl.sync.down.b32	%r42|%p18, %r41, 2, 31, -1;
	mov.b32 	%f63, %r42;
	max.f32 	%f64, %f62, %f63;
	mov.b32 	%r43, %f64;
	shfl.sync.down.b32	%r44|%p19, %r43, 1, 31, -1;
	mov.b32 	%f65, %r44;
	max.f32 	%f10, %f64, %f65;
	setp.ne.s32 	%p20, %r76, 0;
	@%p20 bra 	$L__BB1_11;
	st.shared.f32 	[_ZZ23blockSoftmaxFusedKernelPKfPfiiE5s_max], %f10;
	mov.pred 	%p38, -1;
$L__BB1_11:
	setp.ne.s32 	%p22, %r6, 0;
	bar.sync 	0;
	ld.shared.f32 	%f11, [_ZZ23blockSoftmaxFusedKernelPKfPfiiE5s_max];
	sub.f32 	%f66, %f116, %f11;
	fma.rn.f32 	%f67, %f66, 0f3BBB989D, 0f3F000000;
	cvt.sat.f32.f32 	%f68, %f67;
	mov.f32 	%f69, 0f4B400001;
	mov.f32 	%f70, 0f437C0000;
	fma.rm.f32 	%f71, %f68, %f70, %f69;
	add.f32 	%f72, %f71, 0fCB40007F;
	neg.f32 	%f73, %f72;
	fma.rn.f32 	%f74, %f66, 0f3FB8AA3B, %f73;
	fma.rn.f32 	%f75, %f66, 0f32A57060, %f74;
	mov.b32 	%r45, %f71;
	shl.b32 	%r46, %r45, 23;
	mov.b32 	%f76, %r46;
	ex2.approx.ftz.f32 	%f77, %f75;
	mul.f32 	%f78, %f77, %f76;
	mul.f32 	%f79, %f117, %f78;
	mov.b32 	%r47, %f79;
	shfl.sync.down.b32	%r48|%p23, %r47, 16, 31, -1;
	mov.b32 	%f80, %r48;
	add.f32 	%f81, %f79, %f80;
	mov.b32 	%r49, %f81;
	shfl.sync.down.b32	%r50|%p24, %r49, 8, 31, -1;
	mov.b32 	%f82, %r50;
	add.f32 	%f83, %f81, %f82;
	mov.b32 	%r51, %f83;
	shfl.sync.down.b32	%r52|%p25, %r51, 4, 31, -1;
	mov.b32 	%f84, %r52;
	add.f32 	%f85, %f83, %f84;
	mov.b32 	%r53, %f85;
	shfl.sync.down.b32	%r54|%p26, %r53, 2, 31, -1;
	mov.b32 	%f86, %r54;
	add.f32 	%f87, %f85, %f86;
	mov.b32 	%r55, %f87;
	shfl.sync.down.b32	%r56|%p27, %r55, 1, 31, -1;
	mov.b32 	%f88, %r56;
	add.f32 	%f12, %f87, %f88;
	@%p22 bra 	$L__BB1_13;
	shl.b32 	%r57, %r7, 2;
	mov.u32 	%r58, _ZZ14blockReduceSumfE6shared;
	add.s32 	%r59, %r58, %r57;
	st.shared.f32 	[%r59], %f12;
$L__BB1_13:
	setp.ge.u32 	%p28, %r76, %r9;
	bar.sync 	0;
	mov.f32 	%f120, 0f00000000;
	@%p28 bra 	$L__BB1_15;
	shl.b32 	%r60, %r6, 2;
	mov.u32 	%r61, _ZZ14blockReduceSumfE6shared;
	add.s32 	%r62, %r61, %r60;
	ld.shared.f32 	%f120, [%r62];
$L__BB1_15:
	setp.gt.u32 	%p29, %r76, 31;
	@%p29 bra 	$L__BB1_17;
	mov.b32 	%r63, %f120;
	shfl.sync.down.b32	%r64|%p30, %r63, 16, 31, -1;
	mov.b32 	%f90, %r64;
	add.f32 	%f91, %f120, %f90;
	mov.b32 	%r65, %f91;
	shfl.sync.down.b32	%r66|%p31, %r65, 8, 31, -1;
	mov.b32 	%f92, %r66;
	add.f32 	%f93, %f91, %f92;
	mov.b32 	%r67, %f93;
	shfl.sync.down.b32	%r68|%p32, %r67, 4, 31, -1;
	mov.b32 	%f94, %r68;
	add.f32 	%f95, %f93, %f94;
	mov.b32 	%r69, %f95;
	shfl.sync.down.b32	%r70|%p33, %r69, 2, 31, -1;
	mov.b32 	%f96, %r70;
	add.f32 	%f97, %f95, %f96;
	mov.b32 	%r71, %f97;
	shfl.sync.down.b32	%r72|%p34, %r71, 1, 31, -1;
	mov.b32 	%f98, %r72;
	add.f32 	%f120, %f97, %f98;
$L__BB1_17:
	not.pred 	%p35, %p38;
	@%p35 bra 	$L__BB1_19;
	st.shared.f32 	[_ZZ23blockSoftmaxFusedKernelPKfPfiiE5s_sum], %f120;
$L__BB1_19:
	setp.ge.s32 	%p36, %r76, %r12;
	bar.sync 	0;
	@%p36 bra 	$L__BB1_22;
	ld.shared.f32 	%f17, [_ZZ23blockSoftmaxFusedKernelPKfPfiiE5s_sum];
	cvta.to.global.u64 	%rd3, %rd5;
$L__BB1_21:
	cvt.s64.s32 	%rd10, %r76;
	mul.wide.s32 	%rd11, %r76, 4;
	add.s64 	%rd12, %rd2, %rd11;
	ld.global.f32 	%f99, [%rd12];
	sub.f32 	%f100, %f99, %f11;
	fma.rn.f32 	%f101, %f100, 0f3BBB989D, 0f3F000000;
	cvt.sat.f32.f32 	%f102, %f101;
	mov.f32 	%f103, 0f4B400001;
	mov.f32 	%f104, 0f437C0000;
	fma.rm.f32 	%f105, %f102, %f104, %f103;
	add.f32 	%f106, %f105, 0fCB40007F;
	neg.f32 	%f107, %f106;
	fma.rn.f32 	%f108, %f100, 0f3FB8AA3B, %f107;
	fma.rn.f32 	%f109, %f100, 0f32A57060, %f108;
	mov.b32 	%r73, %f105;
	shl.b32 	%r74, %r73, 23;
	mov.b32 	%f110, %r74;
	ex2.approx.ftz.f32 	%f111, %f109;
	mul.f32 	%f112, %f111, %f110;
	div.rn.f32 	%f113, %f112, %f17;
	add.s64 	%rd13, %rd10, %rd1;
	shl.b64 	%rd14, %rd13, 2;
	add.s64 	%rd15, %rd3, %rd14;
	st.global.f32 	[%rd15], %f113;
	add.s32 	%r76, %r76, %r8;
	setp.lt.s32 	%p37, %r76, %r12;
	@%p37 bra 	$L__BB1_21;
$L__BB1_22:
	ret;

}


// ===== COMPILED SASS (sm_100) =====

	.target	sm_100

	.elftype	@"ET_EXEC"


//--------------------- .note.nv.tkinfo           --------------------------
	.section	.note.nv.tkinfo,"",@"SHT_NOTE"
	.sectionflags	@"SHF_NOTE_NV_TKINFO"
	.tkinfo
        /*0018*/ 	.word	0x00000002
        /*0030*/ 	.string	""
        /*0030*/ 	.string	"ptxas"
        /*0030*/ 	.string	"Cuda compilation tools, release 13.0, V13.0.88"
        /*0030*/ 	.string	"Build cuda_13.0.r13.0/compiler.36424714_0"
        /*0030*/ 	.string	"-arch sm_100 -m 64 "



//--------------------- .note.nv.cuinfo           --------------------------
	.section	.note.nv.cuinfo,"",@"SHT_NOTE"
	.sectionflags	@"SHF_NOTE_NV_CUINFO"
        /*0018*/ 	.short	0x0002
        /*001a*/ 	.short	0x0064
        /*001c*/ 	.short	0x0082
	.zero		2


//--------------------- .nv.info                  --------------------------
	.section	.nv.info,"",@"SHT_CUDA_INFO"
	.align	4


	//----- nvinfo : EIATTR_REGCOUNT
	.align		4
        /*0000*/ 	.byte	0x04, 0x2f
        /*0002*/ 	.short	(.L_1 - .L_0)
	.align		4
.L_0:
        /*0004*/ 	.word	index@(_Z18blockSoftmaxKernelPKfPfii)
        /*0008*/ 	.word	0x00000014


	//----- nvinfo : EIATTR_FRAME_SIZE
	.align		4
.L_1:
        /*000c*/ 	.byte	0x04, 0x11
        /*000e*/ 	.short	(.L_3 - .L_2)
	.align		4
.L_2:
        /*0010*/ 	.word	index@($__internal_1_$__cuda_sm3x_div_rn_noftz_f32_slowpath)
        /*0014*/ 	.word	0x00000000


	//----- nvinfo : EIATTR_FRAME_SIZE
	.align		4
.L_3:
        /*0018*/ 	.byte	0x04, 0x11
        /*001a*/ 	.short	(.L_5 - .L_4)
	.align		4
.L_4:
        /*001c*/ 	.word	index@(_Z18blockSoftmaxKernelPKfPfii)
        /*0020*/ 	.word	0x00000000


	//----- nvinfo : EIATTR_REGCOUNT
	.align		4
.L_5:
        /*0024*/ 	.byte	0x04, 0x2f
        /*0026*/ 	.short	(.L_7 - .L_6)
	.align		4
.L_6:
        /*0028*/ 	.word	index@(_Z23blockSoftmaxFusedKernelPKfPfii)
        /*002c*/ 	.word	0x00000017


	//----- nvinfo : EIATTR_FRAME_SIZE
	.align		4
.L_7:
        /*0030*/ 	.byte	0x04, 0x11
        /*0032*/ 	.short	(.L_9 - .L_8)
	.align		4
.L_8:
        /*0034*/ 	.word	index@($__internal_0_$__cuda_sm3x_div_rn_noftz_f32_slowpath)
        /*0038*/ 	.word	0x00000000


	//----- nvinfo : EIATTR_FRAME_SIZE
	.align		4
.L_9:
        /*003c*/ 	.byte	0x04, 0x11
        /*003e*/ 	.short	(.L_11 - .L_10)
	.align		4
.L_10:
        /*0040*/ 	.word	index@(_Z23blockSoftmaxFusedKernelPKfPfii)
        /*0044*/ 	.word	0x00000000


	//----- nvinfo : EIATTR_MIN_STACK_SIZE
	.align		4
.L_11:
        /*0048*/ 	.byte	0x04, 0x12
        /*004a*/ 	.short	(.L_13 - .L_12)
	.align		4
.L_12:
        /*004c*/ 	.word	index@(_Z23blockSoftmaxFusedKernelPKfPfii)
        /*0050*/ 	.word	0x00000000


	//----- nvinfo : EIATTR_MIN_STACK_SIZE
	.align		4
.L_13:
        /*0054*/ 	.byte	0x04, 0x12
        /*0056*/ 	.short	(.L_15 - .L_14)
	.align		4
.L_14:
        /*0058*/ 	.word	index@(_Z18blockSoftmaxKernelPKfPfii)
        /*005c*/ 	.word	0x00000000
.L_15:


//--------------------- .nv.compat                --------------------------
	.section	.nv.compat,"",@"SHT_CUDA_COMPAT_INFO"
	.align	4
        /*0000*/ 	.byte	0x02, 0x09, 0x00, 0x00, 0x02, 0x02, 0x01, 0x00, 0x02, 0x05, 0x05, 0x00, 0x03, 0x07, 0x01, 0x01
        /*0010*/ 	.byte	0x02, 0x03, 0x00, 0x00, 0x02, 0x06, 0x01, 0x00, 0x04, 0x0b, 0x08, 0x00, 0x01, 0x00, 0x00, 0x00
        /*0020*/ 	.byte	0x00, 0x00, 0x00, 0x00


//--------------------- .nv.info._Z23blockSoftmaxFusedKernelPKfPfii --------------------------
	.section	.nv.info._Z23blockSoftmaxFusedKernelPKfPfii,"",@"SHT_CUDA_INFO"
	.sectionflags	@""
	.align	4


	//----- nvinfo : EIATTR_CUDA_API_VERSION
	.align		4
        /*0000*/ 	.byte	0x04, 0x37
        /*0002*/ 	.short	(.L_17 - .L_16)
.L_16:
        /*0004*/ 	.word	0x00000082


	//----- nvinfo : EIATTR_KPARAM_INFO
	.align		4
.L_17:
        /*0008*/ 	.byte	0x04, 0x17
        /*000a*/ 	.short	(.L_19 - .L_18)
.L_18:
        /*000c*/ 	.word	0x00000000
        /*0010*/ 	.short	0x0003
        /*0012*/ 	.short	0x0014
        /*0014*/ 	.byte	0x00, 0xf0, 0x11, 0x00


	//----- nvinfo : EIATTR_KPARAM_INFO
	.align		4
.L_19:
        /*0018*/ 	.byte	0x04, 0x17
        /*001a*/ 	.short	(.L_21 - .L_20)
.L_20:
        /*001c*/ 	.word	0x00000000
        /*0020*/ 	.short	0x0002
        /*0022*/ 	.short	0x0010
        /*0024*/ 	.byte	0x00, 0xf0, 0x11, 0x00


	//----- nvinfo : EIATTR_KPARAM_INFO
	.align		4
.L_21:
        /*0028*/ 	.byte	0x04, 0x17
        /*002a*/ 	.short	(.L_23 - .L_22)
.L_22:
        /*002c*/ 	.word	0x00000000
        /*0030*/ 	.short	0x0001
        /*0032*/ 	.short	0x0008
        /*0034*/ 	.byte	0x00, 0xf5, 0x21, 0x00


	//----- nvinfo : EIATTR_KPARAM_INFO
	.align		4
.L_23:
        /*0038*/ 	.byte	0x04, 0x17
        /*003a*/ 	.short	(.L_25 - .L_24)
.L_24:
        /*003c*/ 	.word	0x00000000
        /*0040*/ 	.short	0x0000
        /*0042*/ 	.short	0x0000
        /*0044*/ 	.byte	0x00, 0xf5, 0x21, 0x00


	//----- nvinfo : EIATTR_SPARSE_MMA_MASK
	.align		4
.L_25:
        /*0048*/ 	.byte	0x03, 0x50
        /*004a*/ 	.short	0x0000


	//----- nvinfo : EIATTR_MAXREG_COUNT
	.align		4
        /*004c*/ 	.byte	0x03, 0x1b
        /*004e*/ 	.short	0x00ff


	//----- nvinfo : EIATTR_NUM_BARRIERS
	.align		4
        /*0050*/ 	.byte	0x02, 0x4c
        /*0052*/ 	.byte	0x01
	.zero		1


	//----- nvinfo : EIATTR_MERCURY_ISA_VERSION
	.align		4
        /*0054*/ 	.byte	0x03, 0x5f
        /*0056*/ 	.short	0x0101


	//----- nvinfo : EIATTR_COOP_GROUP_MASK_REGIDS
	.align		4
        /*0058*/ 	.byte	0x04, 0x29
        /*005a*/ 	.short	(.L_27 - .L_26)


	//   ....[0]....
.L_26:
        /*005c*/ 	.word	0xffffffff


	//   ....[1]....
        /*0060*/ 	.word	0xffffffff


	//   ....[2]....
        /*0064*/ 	.word	0xffffffff


	//   ....[3]....
        /*0068*/ 	.word	0xffffffff


	//   ....[4]....
        /*006c*/ 	.word	0xffffffff


	//   ....[5]....
        /*0070*/ 	.word	0xffffffff


	//   ....[6]....
        /*0074*/ 	.word	0xffffffff


	//   ....[7]....
        /*0078*/ 	.word	0xffffffff


	//   ....[8]....
        /*007c*/ 	.word	0xffffffff


	//   ....[9]....
        /*0080*/ 	.word	0xffffffff


	//   ....[10]....
        /*0084*/ 	.word	0xffffffff


	//   ....[11]....
        /*0088*/ 	.word	0xffffffff


	//   ....[12]....
        /*008c*/ 	.word	0xffffffff


	//   ....[13]....
        /*0090*/ 	.word	0xffffffff


	//   ....[14]....
        /*0094*/ 	.word	0xffffffff


	//   ....[15]....
        /*0098*/ 	.word	0xffffffff


	//   ....[16]....
        /*009c*/ 	.word	0xffffffff


	//   ....[17]....
        /*00a0*/ 	.word	0xffffffff


	//   ....[18]....
        /*00a4*/ 	.word	0xffffffff


	//   ....[19]....
        /*00a8*/ 	.word	0xffffffff


	//   ....[20]....
        /*00ac*/ 	.word	0x05000011


	//   ....[21]....
        /*00b0*/ 	.word	0x05000011


	//   ....[22]....
        /*00b4*/ 	.word	0x05000011


	//   ....[23]....
        /*00b8*/ 	.word	0x05000011


	//   ....[24]....
        /*00bc*/ 	.word	0x05000011


	//   ....[25]....
        /*00c0*/ 	.word	0x05000011


	//   ....[26]....
        /*00c4*/ 	.word	0x05000011


	//   ....[27]....
        /*00c8*/ 	.word	0x05000011


	//   ....[28]....
        /*00cc*/ 	.word	0x05000011


	//   ....[29]....
        /*00d0*/ 	.word	0x05000011


	//----- nvinfo : EIATTR_COOP_GROUP_INSTR_OFFSETS
	.align		4
.L_27:
        /*00d4*/ 	.byte	0x04, 0x28
        /*00d6*/ 	.short	(.L_29 - .L_28)


	//   ....[0]....
.L_28:
        /*00d8*/ 	.word	0x00000340


	//   ....[1]....
        /*00dc*/ 	.word	0x000003a0


	//   ....[2]....
        /*00e0*/ 	.word	0x00000400


	//   ....[3]....
        /*00e4*/ 	.word	0x00000440


	//   ....[4]....
        /*00e8*/ 	.word	0x000004b0


	//   ....[5]....
        /*00ec*/ 	.word	0x00000560


	//   ....[6]....
        /*00f0*/ 	.word	0x00000580


	//   ....[7]....
        /*00f4*/ 	.word	0x000005a0


	//   ....[8]....
        /*00f8*/ 	.word	0x000005c0


	//   ....[9]....
        /*00fc*/ 	.word	0x000005e0


	//   ....[10]....
        /*0100*/ 	.word	0x00000800


	//   ....[11]....
        /*0104*/ 	.word	0x00000820


	//   ....[12]....
        /*0108*/ 	.word	0x00000840


	//   ....[13]....
        /*010c*/ 	.word	0x00000870


	//   ....[14]....
        /*0110*/ 	.word	0x00000890


	//   ....[15]....
        /*0114*/ 	.word	0x00000910


	//   ....[16]....
        /*0118*/ 	.word	0x00000930


	//   ....[17]....
        /*011c*/ 	.word	0x00000950


	//   ....[18]....
        /*0120*/ 	.word	0x00000970


	//   ....[19]....
        /*0124*/ 	.word	0x00000990


	//   ....[20]....
        /*0128*/ 	.word	0x00000cd0


	//   ....[21]....
        /*012c*/ 	.word	0x00000d40


	//   ....[22]....
        /*0130*/ 	.word	0x00000db0


	//   ....[23]....
        /*0134*/ 	.word	0x00000e20


	//   ....[24]....
        /*0138*/ 	.word	0x00000e90


	//   ....[25]....
        /*013c*/ 	.word	0x00000f20


	//   ....[26]....
        /*0140*/ 	.word	0x00000f90


	//   ....[27]....
        /*0144*/ 	.word	0x00001000


	//   ....[28]....
        /*0148*/ 	.word	0x00001070


	//   ....[29]....
        /*014c*/ 	.word	0x000010e0


	//----- nvinfo : EIATTR_VRC_CTA_INIT_COUNT
	.align		4
.L_29:
        /*0150*/ 	.byte	0x02, 0x4a
	.zero		1
	.zero		1


	//----- nvinfo : EIATTR_EXIT_INSTR_OFFSETS
	.align		4
        /*0154*/ 	.byte	0x04, 0x1c
        /*0156*/ 	.short	(.L_31 - .L_30)


	//   ....[0]....
.L_30:
        /*0158*/ 	.word	0x00000040


	//   ....[1]....
        /*015c*/ 	.word	0x00000a00


	//   ....[2]....
        /*0160*/ 	.word	0x00000c70


	//----- nvinfo : EIATTR_CRS_STACK_SIZE
	.align		4
.L_31:
        /*0164*/ 	.byte	0x04, 0x1e
        /*0166*/ 	.short	(.L_33 - .L_32)
.L_32:
        /*0168*/ 	.word	0x00000000


	//----- nvinfo : EIATTR_CBANK_PARAM_SIZE
	.align		4
.L_33:
        /*016c*/ 	.byte	0x03, 0x19
        /*016e*/ 	.short	0x0018


	//----- nvinfo : EIATTR_PARAM_CBANK
	.align		4
        /*0170*/ 	.byte	0x04, 0x0a
        /*0172*/ 	.short	(.L_35 - .L_34)
	.align		4
.L_34:
        /*0174*/ 	.word	index@(.nv.constant0._Z23blockSoftmaxFusedKernelPKfPfii)
        /*0178*/ 	.short	0x0380
        /*017a*/ 	.short	0x0018


	//----- nvinfo : EIATTR_SW_WAR
	.align		4
.L_35:
        /*017c*/ 	.byte	0x04, 0x36
        /*017e*/ 	.short	(.L_37 - .L_36)
.L_36:
        /*0180*/ 	.word	0x00000008
.L_37:


//--------------------- .nv.info._Z18blockSoftmaxKernelPKfPfii --------------------------
	.section	.nv.info._Z18blockSoftmaxKernelPKfPfii,"",@"SHT_CUDA_INFO"
	.sectionflags	@""
	.align	4


	//----- nvinfo : EIATTR_CUDA_API_VERSION
	.align		4
        /*0000*/ 	.byte	0x04, 0x37
        /*0002*/ 	.short	(.L_39 - .L_38)
.L_38:
        /*0004*/ 	.word	0x00000082


	//----- nvinfo : EIATTR_KPARAM_INFO
	.align		4
.L_39:
        /*0008*/ 	.byte	0x04, 0x17
        /*000a*/ 	.short	(.L_41 - .L_40)
.L_40:
        /*000c*/ 	.word	0x00000000
        /*0010*/ 	.short	0x0003
        /*0012*/ 	.short	0x0014
        /*0014*/ 	.byte	0x00, 0xf0, 0x11, 0x00


	//----- nvinfo : EIATTR_KPARAM_INFO
	.align		4
.L_41:
        /*0018*/ 	.byte	0x04, 0x17
        /*001a*/ 	.short	(.L_43 - .L_42)
.L_42:
        /*001c*/ 	.word	0x00000000
        /*0020*/ 	.short	0x0002
        /*0022*/ 	.short	0x0010
        /*0024*/ 	.byte	0x00, 0xf0, 0x11, 0x00


	//----- nvinfo : EIATTR_KPARAM_INFO
	.align		4
.L_43:
        /*0028*/ 	.byte	0x04, 0x17
        /*002a*/ 	.short	(.L_45 - .L_44)
.L_44:
        /*002c*/ 	.word	0x00000000
        /*0030*/ 	.short	0x0001
        /*0032*/ 	.short	0x0008
        /*0034*/ 	.byte	0x00, 0xf5, 0x21, 0x00


	//----- nvinfo : EIATTR_KPARAM_INFO
	.align		4
.L_45:
        /*0038*/ 	.byte	0x04, 0x17
        /*003a*/ 	.short	(.L_47 - .L_46)
.L_46:
        /*003c*/ 	.word	0x00000000
        /*0040*/ 	.short	0x0000
        /*0042*/ 	.short	0x0000
        /*0044*/ 	.byte	0x00, 0xf5, 0x21, 0x00


	//----- nvinfo : EIATTR_SPARSE_MMA_MASK
	.align		4
.L_47:
        /*0048*/ 	.byte	0x03, 0x50
        /*004a*/ 	.short	0x0000


	//----- nvinfo : EIATTR_MAXREG_COUNT
	.align		4
        /*004c*/ 	.byte	0x03, 0x1b
        /*004e*/ 	.short	0x00ff


	//----- nvinfo : EIATTR_NUM_BARRIERS
	.align		4
        /*0050*/ 	.byte	0x02, 0x4c
        /*0052*/ 	.byte	0x01
	.zero		1


	//----- nvinfo : EIATTR_MERCURY_ISA_VERSION
	.align		4
        /*0054*/ 	.byte	0x03, 0x5f
        /*0056*/ 	.short	0x0101


	//----- nvinfo : EIATTR_COOP_GROUP_MASK_REGIDS
	.align		4
        /*0058*/ 	.byte	0x04, 0x29
        /*005a*/ 	.short	(.L_49 - .L_48)


	//   ....[0]....
.L_48:
        /*005c*/ 	.word	0xffffffff


	//   ....[1]....
        /*0060*/ 	.word	0xffffffff


	//   ....[2]....
        /*0064*/ 	.word	0xffffffff


	//   ....[3]....
        /*0068*/ 	.word	0xffffffff


	//   ....[4]....
        /*006c*/ 	.word	0xffffffff


	//   ....[5]....
        /*0070*/ 	.word	0xffffffff


	//   ....[6]....
        /*0074*/ 	.word	0xffffffff


	//   ....[7]....
        /*0078*/ 	.word	0xffffffff


	//   ....[8]....
        /*007c*/ 	.word	0xffffffff


	//   ....[9]....
        /*0080*/ 	.word	0xffffffff


	//   ....[10]....
        /*0084*/ 	.word	0xffffffff


	//   ....[11]....
        /*0088*/ 	.word	0xffffffff


	//   ....[12]....
        /*008c*/ 	.word	0xffffffff


	//   ....[13]....
        /*0090*/ 	.word	0xffffffff


	//   ....[14]....
        /*0094*/ 	.word	0xffffffff


	//   ....[15]....
        /*0098*/ 	.word	0xffffffff


	//   ....[16]....
        /*009c*/ 	.word	0xffffffff


	//   ....[17]....
        /*00a0*/ 	.word	0xffffffff


	//   ....[18]....
        /*00a4*/ 	.word	0xffffffff


	//   ....[19]....
        /*00a8*/ 	.word	0xffffffff


	//   ....[20]....
        /*00ac*/ 	.word	0x0500000f


	//   ....[21]....
        /*00b0*/ 	.word	0x0500000f


	//   ....[22]....
        /*00b4*/ 	.word	0x0500000f


	//   ....[23]....
        /*00b8*/ 	.word	0x0500000f


	//   ....[24]....
        /*00bc*/ 	.word	0x0500000f


	//   ....[25]....
        /*00c0*/ 	.word	0x0500000f


	//   ....[26]....
        /*00c4*/ 	.word	0x0500000f


	//   ....[27]....
        /*00c8*/ 	.word	0x0500000f


	//   ....[28]....
        /*00cc*/ 	.word	0x0500000f


	//   ....[29]....
        /*00d0*/ 	.word	0x0500000f


	//----- nvinfo : EIATTR_COOP_GROUP_INSTR_OFFSETS
	.align		4
.L_49:
        /*00d4*/ 	.byte	0x04, 0x28
        /*00d6*/ 	.short	(.L_51 - .L_50)


	//   ....[0]....
.L_50:
        /*00d8*/ 	.word	0x00000190


	//   ....[1]....
        /*00dc*/ 	.word	0x000001e0


	//   ....[2]....
        /*00e0*/ 	.word	0x00000220


	//   ....[3]....
        /*00e4*/ 	.word	0x00000270


	//   ....[4]....
        /*00e8*/ 	.word	0x000002e0


	//   ....[5]....
        /*00ec*/ 	.word	0x000003d0


	//   ....[6]....
        /*00f0*/ 	.word	0x000003f0


	//   ....[7]....
        /*00f4*/ 	.word	0x00000410


	//   ....[8]....
        /*00f8*/ 	.word	0x00000430


	//   ....[9]....
        /*00fc*/ 	.word	0x00000450


	//   ....[10]....
        /*0100*/ 	.word	0x000006d0


	//   ....[11]....
        /*0104*/ 	.word	0x00000740


	//   ....[12]....
        /*0108*/ 	.word	0x000007a0


	//   ....[13]....
        /*010c*/ 	.word	0x000007f0


	//   ....[14]....
        /*0110*/ 	.word	0x00000820


	//   ....[15]....
        /*0114*/ 	.word	0x000008b0


	//   ....[16]....
        /*0118*/ 	.word	0x000008d0


	//   ....[17]....
        /*011c*/ 	.word	0x000008f0


	//   ....[18]....
        /*0120*/ 	.word	0x00000910


	//   ....[19]....
        /*0124*/ 	.word	0x00000930


	//   ....[20]....
        /*0128*/ 	.word	0x00000ba0


	//   ....[21]....
        /*012c*/ 	.word	0x00000c10


	//   ....[22]....
        /*0130*/ 	.word	0x00000c80


	//   ....[23]....
        /*0134*/ 	.word	0x00000cf0


	//   ....[24]....
        /*0138*/ 	.word	0x00000d60


	//   ....[25]....
        /*013c*/ 	.word	0x00000de0


	//   ....[26]....
        /*0140*/ 	.word	0x00000e50


	//   ....[27]....
        /*0144*/ 	.word	0x00000ec0


	//   ....[28]....
        /*0148*/ 	.word	0x00000f30


	//   ....[29]....
        /*014c*/ 	.word	0x00000fa0


	//----- nvinfo : EIATTR_VRC_CTA_INIT_COUNT
	.align		4
.L_51:
        /*0150*/ 	.byte	0x02, 0x4a
	.zero		1
	.zero		1


	//----- nvinfo : EIATTR_EXIT_INSTR_OFFSETS
	.align		4
        /*0154*/ 	.byte	0x04, 0x1c
        /*0156*/ 	.short	(.L_53 - .L_52)


	//   ....[0]....
.L_52:
        /*0158*/ 	.word	0x00000040


	//   ....[1]....
        /*015c*/ 	.word	0x000009c0


	//   ....[2]....
        /*0160*/ 	.word	0x00000b50


	//----- nvinfo : EIATTR_CRS_STACK_SIZE
	.align		4
.L_53:
        /*0164*/ 	.byte	0x04, 0x1e
        /*0166*/ 	.short	(.L_55 - .L_54)
.L_54:
        /*0168*/ 	.word	0x00000000


	//----- nvinfo : EIATTR_CBANK_PARAM_SIZE
	.align		4
.L_55:
        /*016c*/ 	.byte	0x03, 0x19
        /*016e*/ 	.short	0x0018


	//----- nvinfo : EIATTR_PARAM_CBANK
	.align		4
        /*0170*/ 	.byte	0x04, 0x0a
        /*0172*/ 	.short	(.L_57 - .L_56)
	.align		4
.L_56:
        /*0174*/ 	.word	index@(.nv.constant0._Z18blockSoftmaxKernelPKfPfii)
        /*0178*/ 	.short	0x0380
        /*017a*/ 	.short	0x0018


	//----- nvinfo : EIATTR_SW_WAR
	.align		4
.L_57:
        /*017c*/ 	.byte	0x04, 0x36
        /*017e*/ 	.short	(.L_59 - .L_58)
.L_58:
        /*0180*/ 	.word	0x00000008
.L_59:


//--------------------- .nv.callgraph             --------------------------
	.section	.nv.callgraph,"",@"SHT_CUDA_CALLGRAPH"
	.align	4
	.sectionentsize	8
	.align		4
        /*0000*/ 	.word	0x00000000
	.align		4
        /*0004*/ 	.word	0xffffffff
	.align		4
        /*0008*/ 	.word	0x00000000
	.align		4
        /*000c*/ 	.word	0xfffffffe
	.align		4
        /*0010*/ 	.word	0x00000000
	.align		4
        /*0014*/ 	.word	0xfffffffd
	.align		4
        /*0018*/ 	.word	0x00000000
	.align		4
        /*001c*/ 	.word	0xfffffffc


//--------------------- .text._Z23blockSoftmaxFusedKernelPKfPfii --------------------------
	.section	.text._Z23blockSoftmaxFusedKernelPKfPfii,"ax",@progbits
	.align	128
        .global         _Z23blockSoftmaxFusedKernelPKfPfii
        .type           _Z23blockSoftmaxFusedKernelPKfPfii,@function
        .size           _Z23blockSoftmaxFusedKernelPKfPfii,(.L_x_73 - _Z23blockSoftmaxFusedKernelPKfPfii)
        .other          _Z23blockSoftmaxFusedKernelPKfPfii,@"STO_CUDA_ENTRY STV_DEFAULT"
_Z23blockSoftmaxFusedKernelPKfPfii:
.text._Z23blockSoftmaxFusedKernelPKfPfii:
[----:B------:R-:W-:Y:S08]  /*0000*/  LDC R1, c[0x0][0x37c] ;  /* 0x0000df00ff017b82 */ /* 0x000ff00000000800 */
[----:B------:R-:W0:Y:S08]  /*0010*/  S2UR UR4, SR_CTAID.X ;  /* 0x00000000000479c3 */ /* 0x000e300000002500 */
[----:B------:R-:W0:Y:S02]  /*0020*/  LDC R0, c[0x0][0x390] ;  /* 0x0000e400ff007b82 */ /* 0x000e240000000800 */
[----:B0-----:R-:W-:-:S13]  /*0030*/  ISETP.LE.AND P0, PT, R0, UR4, PT ;  /* 0x0000000400007c0c */ /* 0x001fda000bf03270 */
[----:B------:R-:W-:Y:S05]  /*0040*/  @P0 EXIT ;  /* 0x000000000000094d */ /* 0x000fea0003800000 */
[----:B------:R-:W0:Y:S01]  /*0050*/  S2R R7, SR_TID.X ;  /* 0x0000000000077919 */ /* 0x000e220000002100 */
[----:B------:R-:W1:Y:S01]  /*0060*/  LDC R0, c[0x0][0x394] ;  /* 0x0000e500ff007b82 */ /* 0x000e620000000800 */
[----:B------:R-:W2:Y:S01]  /*0070*/  LDCU.64 UR6, c[0x0][0x358] ;  /* 0x00006b00ff0677ac */ /* 0x000ea20008000a00 */
[----:B------:R-:W-:Y:S01]  /*0080*/  BSSY.RECONVERGENT B0, `(.L_x_0) ;  /* 0x000002b000007945 */ /* 0x000fe20003800200 */
[----:B------:R-:W-:Y:S02]  /*0090*/  IMAD.MOV.U32 R3, RZ, RZ, RZ ;  /* 0x000000ffff037224 */ /* 0x000fe400078e00ff */
[----:B------:R-:W-:-:S03]  /*00a0*/  IMAD.MOV.U32 R6, RZ, RZ, -0x800001 ;  /* 0xff7fffffff067424 */ /* 0x000fc600078e00ff */
[----:B------:R-:W3:Y:S01]  /*00b0*/  LDC.64 R4, c[0x0][0x380] ;  /* 0x0000e000ff047b82 */ /* 0x000ee20000000a00 */
[----:B-1----:R-:W-:Y:S01]  /*00c0*/  IMAD R2, R0, UR4, RZ ;  /* 0x0000000400027c24 */ /* 0x002fe2000f8e02ff */
[----:B0-----:R-:W-:-:S03]  /*00d0*/  ISETP.GE.AND P0, PT, R7, R0, PT ;  /* 0x000000000700720c */ /* 0x001fc60003f06270 */
[----:B---3--:R-:W-:-:S10]  /*00e0*/  IMAD.WIDE R4, R2, 0x4, R4 ;  /* 0x0000000402047825 */ /* 0x008fd400078e0204 */
[----:B--2---:R-:W-:Y:S05]  /*00f0*/  @P0 BRA `(.L_x_1) ;  /* 0x00000000008c0947 */ /* 0x004fea0003800000 */
[----:B------:R-:W0:Y:S01]  /*0100*/  LDC R6, c[0x0][0x360] ;  /* 0x0000d800ff067b82 */ /* 0x000e220000000800 */
[----:B------:R-:W-:Y:S01]  /*0110*/  BSSY.RECONVERGENT B1, `(.L_x_2) ;  /* 0x0000020000017945 */ /* 0x000fe20003800200 */
[----:B------:R-:W-:Y:S01]  /*0120*/  MOV R13, 0xff7fffff ;  /* 0xff7fffff000d7802 */ /* 0x000fe20000000f00 */
[----:B------:R-:W-:Y:S02]  /*0130*/  IMAD.MOV.U32 R3, RZ, RZ, RZ ;  /* 0x000000ffff037224 */ /* 0x000fe400078e00ff */
[----:B------:R-:W-:-:S07]  /*0140*/  IMAD.MOV.U32 R9, RZ, RZ, R7 ;  /* 0x000000ffff097224 */ /* 0x000fce00078e0007 */
.L_x_3:
[----:B------:R-:W-:-:S06]  /*0150*/  IMAD.WIDE R10, R9, 0x4, R4 ;  /* 0x00000004090a7825 */ /* 0x000fcc00078e0204 */
[----:B------:R-:W2:Y:S01]  /*0160*/  LDG.E R10, desc[UR6][R10.64] ;  /* 0x000000060a0a7981 */ /* 0x000ea2000c1e1900 */
[----:B------:R-:W-:Y:S02]  /*0170*/  HFMA2 R15, -RZ, RZ, 0.96630859375, -0.0022525787353515625 ;  /* 0x3bbb989dff0f7431 */ /* 0x000fe400000001ff */
[----:B------:R-:W-:Y:S01]  /*0180*/  IMAD.MOV.U32 R17, RZ, RZ, 0x437c0000 ;  /* 0x437c0000ff117424 */ /* 0x000fe200078e00ff */
[----:B0-----:R-:W-:-:S04]  /*0190*/  IADD3 R9, PT, PT, R6, R9, RZ ;  /* 0x0000000906097210 */ /* 0x001fc80007ffe0ff */
[----:B------:R-:W-:Y:S02]  /*01a0*/  ISETP.GE.AND P0, PT, R9, R0, PT ;  /* 0x000000000900720c */ /* 0x000fe40003f06270 */
[----:B--2---:R-:W-:-:S05]  /*01b0*/  FMNMX R8, R10, R13, !PT ;  /* 0x0000000d0a087209 */ /* 0x004fca0007800000 */
[----:B------:R-:W-:Y:S01]  /*01c0*/  FADD R12, -R8, R13 ;  /* 0x0000000d080c7221 */ /* 0x000fe20000000100 */
[----:B------:R-:W-:-:S03]  /*01d0*/  FADD R14, R10, -R8 ;  /* 0x800000080a0e7221 */ /* 0x000fc60000000000 */
[-C--:B------:R-:W-:Y:S01]  /*01e0*/  FFMA.SAT R13, R12, R15.reuse, 0.5 ;  /* 0x3f0000000c0d7423 */ /* 0x080fe2000000200f */
[----:B------:R-:W-:-:S03]  /*01f0*/  FFMA.SAT R16, R14, R15, 0.5 ;  /* 0x3f0000000e107423 */ /* 0x000fc6000000200f */
[-C--:B------:R-:W-:Y:S01]  /*0200*/  FFMA.RM R13, R13, R17.reuse, 12582913 ;  /* 0x4b4000010d0d7423 */ /* 0x080fe20000004011 */
[----:B------:R-:W-:-:S03]  /*0210*/  FFMA.RM R16, R16, R17, 12582913 ;  /* 0x4b40000110107423 */ /* 0x000fc60000004011 */
[C---:B------:R-:W-:Y:S01]  /*0220*/  FADD R15, R13.reuse, -12583039 ;  /* 0xcb40007f0d0f7421 */ /* 0x040fe20000000000 */
[----:B------:R-:W-:Y:S01]  /*0230*/  FADD R11, R16, -12583039 ;  /* 0xcb40007f100b7421 */ /* 0x000fe20000000000 */
[----:B------:R-:W-:Y:S02]  /*0240*/  IMAD.SHL.U32 R13, R13, 0x800000, RZ ;  /* 0x008000000d0d7824 */ /* 0x000fe400078e00ff */
[----:B------:R-:W-:Y:S01]  /*0250*/  FFMA R15, R12, 1.4426950216293334961, -R15 ;  /* 0x3fb8aa3b0c0f7823 */ /* 0x000fe2000000080f */
[----:B------:R-:W-:Y:S01]  /*0260*/  FFMA R11, R14, 1.4426950216293334961, -R11 ;  /* 0x3fb8aa3b0e0b7823 */ /* 0x000fe2000000080b */
[----:B------:R-:W-:Y:S02]  /*0270*/  IMAD.SHL.U32 R16, R16, 0x800000, RZ ;  /* 0x0080000010107824 */ /* 0x000fe400078e00ff */
[----:B------:R-:W-:Y:S01]  /*0280*/  FFMA R15, R12, 1.925963033500011079e-08, R15 ;  /* 0x32a570600c0f7823 */ /* 0x000fe2000000000f */
[----:B------:R-:W-:-:S03]  /*0290*/  FFMA R11, R14, 1.925963033500011079e-08, R11 ;  /* 0x32a570600e0b7823 */ /* 0x000fc6000000000b */
[----:B------:R-:W0:Y:S08]  /*02a0*/  MUFU.EX2 R10, R15 ;  /* 0x0000000f000a7308 */ /* 0x000e300000000800 */
[----:B------:R-:W1:Y:S01]  /*02b0*/  MUFU.EX2 R11, R11 ;  /* 0x0000000b000b7308 */ /* 0x000e620000000800 */
[----:B0-----:R-:W-:Y:S01]  /*02c0*/  FMUL R10, R13, R10 ;  /* 0x0000000a0d0a7220 */ /* 0x001fe20000400000 */
[----:B------:R-:W-:-:S03]  /*02d0*/  IMAD.MOV.U32 R13, RZ, RZ, R8 ;  /* 0x000000ffff0d7224 */ /* 0x000fc600078e0008 */
[----:B------:R-:W-:-:S04]  /*02e0*/  FMUL R3, R10, R3 ;  /* 0x000000030a037220 */ /* 0x000fc80000400000 */
[----:B-1----:R-:W-:Y:S01]  /*02f0*/  FFMA R3, R16, R11, R3 ;  /* 0x0000000b10037223 */ /* 0x002fe20000000003 */
[----:B------:R-:W-:Y:S06]  /*0300*/  @!P0 BRA `(.L_x_3) ;  /* 0xfffffffc00908947 */ /* 0x000fec000383ffff */
[----:B------:R-:W-:Y:S05]  /*0310*/  BSYNC.RECONVERGENT B1 ;  /* 0x0000000000017941 */ /* 0x000fea0003800200 */
.L_x_2:
[----:B------:R-:W-:-:S07]  /*0320*/  MOV R6, R8 ;  /* 0x0000000800067202 */ /* 0x000fce0000000f00 */
.L_x_1:
[----:B------:R-:W-:Y:S05]  /*0330*/  BSYNC.RECONVERGENT B0 ;  /* 0x0000000000007941 */ /* 0x000fea0003800200 */
.L_x_0:
[----:B------:R-:W0:Y:S01]  /*0340*/  SHFL.DOWN PT, R9, R6, 0x10, 0x1f ;  /* 0x0a001f0006097f89 */ /* 0x000e2200000e0000 */
[----:B------:R-:W1:Y:S01]  /*0350*/  LDCU UR5, c[0x0][0x360] ;  /* 0x00006c00ff0577ac */ /* 0x000e620008000800 */
[----:B------:R-:W-:Y:S01]  /*0360*/  ISETP.GT.U32.AND P2, PT, R7, 0x1f, PT ;  /* 0x0000001f0700780c */ /* 0x000fe20003f44070 */
[----:B-1----:R-:W-:Y:S01]  /*0370*/  USHF.R.U32.HI UR4, URZ, 0x5, UR5 ;  /* 0x00000005ff047899 */ /* 0x002fe20008011605 */
[----:B0-----:R-:W-:-:S05]  /*0380*/  FMNMX R9, R9, R6, !PT ;  /* 0x0000000609097209 */ /* 0x001fca0007800000 */
[----:B------:R-:W-:Y:S01]  /*0390*/  ISETP.GE.U32.AND P0, PT, R7, UR4, PT ;  /* 0x0000000407007c0c */ /* 0x000fe2000bf06070 */
[----:B------:R-:W0:-:S12]  /*03a0*/  SHFL.DOWN PT, R8, R9, 0x8, 0x1f ;  /* 0x09001f0009087f89 */ /* 0x000e1800000e0000 */
[----:B------:R-:W1:Y:S01]  /*03b0*/  @!P0 S2R R15, SR_CgaCtaId ;  /* 0x00000000000f8919 */ /* 0x000e620000008800 */
[----:B------:R-:W-:-:S05]  /*03c0*/  @!P0 MOV R14, 0x400 ;  /* 0x00000400000e8802 */ /* 0x000fca0000000f00 */
[----:B------:R-:W-:Y:S01]  /*03d0*/  @!P0 VIADD R14, R14, 0x8 ;  /* 0x000000080e0e8836 */ /* 0x000fe20000000000 */
[----:B0-----:R-:W-:Y:S02]  /*03e0*/  FMNMX R10, R9, R8, !PT ;  /* 0x00000008090a7209 */ /* 0x001fe40007800000 */
[----:B------:R-:W-:-:S03]  /*03f0*/  LOP3.LUT P1, R8, R7, 0x1f, RZ, 0xc0, !PT ;  /* 0x0000001f07087812 */ /* 0x000fc6000782c0ff */
[----:B------:R-:W0:Y:S10]  /*0400*/  SHFL.DOWN PT, R11, R10, 0x4, 0x1f ;  /* 0x08801f000a0b7f89 */ /* 0x000e3400000e0000 */
[----:B------:R-:W2:Y:S01]  /*0410*/  @!P1 S2R R13, SR_CgaCtaId ;  /* 0x00000000000d9919 */ /* 0x000ea20000008800 */
[----:B0-----:R-:W-:-:S02]  /*0420*/  FMNMX R11, R10, R11, !PT ;  /* 0x0000000b0a0b7209 */ /* 0x001fc40007800000 */
[----:B------:R-:W-:-:S03]  /*0430*/  @!P1 MOV R10, 0x400 ;  /* 0x00000400000a9802 */ /* 0x000fc60000000f00 */
[----:B------:R-:W0:Y:S02]  /*0440*/  SHFL.DOWN PT, R12, R11, 0x2, 0x1f ;  /* 0x08401f000b0c7f89 */ /* 0x000e2400000e0000 */
[----:B------:R-:W-:-:S05]  /*0450*/  @!P1 VIADD R10, R10, 0x8 ;  /* 0x000000080a0a9836 */ /* 0x000fca0000000000 */
[----:B--2---:R-:W-:Y:S02]  /*0460*/  @!P1 LEA R13, R13, R10, 0x18 ;  /* 0x0000000a0d0d9211 */ /* 0x004fe400078ec0ff */
[----:B------:R-:W-:-:S04]  /*0470*/  SHF.R.U32.HI R10, RZ, 0x5, R7 ;  /* 0x00000005ff0a7819 */ /* 0x000fc80000011607 */
[----:B------:R-:W-:Y:S02]  /*0480*/  @!P1 LEA R13, R10, R13, 0x2 ;  /* 0x0000000d0a0d9211 */ /* 0x000fe400078e10ff */
[----:B0-----:R-:W-:Y:S02]  /*0490*/  FMNMX R12, R11, R12, !PT ;  /* 0x0000000c0b0c7209 */ /* 0x001fe40007800000 */
[----:B-1----:R-:W-:-:S03]  /*04a0*/  @!P0 LEA R11, R15, R14, 0x18 ;  /* 0x0000000e0f0b8211 */ /* 0x002fc600078ec0ff */
[----:B------:R-:W0:Y:S02]  /*04b0*/  SHFL.DOWN PT, R9, R12, 0x1, 0x1f ;  /* 0x08201f000c097f89 */ /* 0x000e2400000e0000 */
[----:B------:R-:W-:Y:S01]  /*04c0*/  @!P0 IMAD R11, R8, 0x4, R11 ;  /* 0x00000004080b8824 */ /* 0x000fe200078e020b */
[----:B0-----:R-:W-:Y:S01]  /*04d0*/  FMNMX R14, R12, R9, !PT ;  /* 0x000000090c0e7209 */ /* 0x001fe20007800000 */
[----:B------:R-:W-:-:S04]  /*04e0*/  IMAD.MOV.U32 R9, RZ, RZ, -0x800001 ;  /* 0xff7fffffff097424 */ /* 0x000fc800078e00ff */
[----:B------:R0:W-:Y:S01]  /*04f0*/  @!P1 STS [R13], R14 ;  /* 0x0000000e0d009388 */ /* 0x0001e20000000800 */
[----:B------:R-:W-:Y:S01]  /*0500*/  BAR.SYNC.DEFER_BLOCKING 0x0 ;  /* 0x0000000000007b1d */ /* 0x000fe20000010000 */
[----:B------:R-:W-:-:S05]  /*0510*/  PLOP3.LUT P1, PT, PT, PT, PT, 0x8, 0x80 ;  /* 0x000000000080781c */ /* 0x000fca0003f2e170 */
[----:B------:R0:W1:Y:S01]  /*0520*/  @!P0 LDS R9, [R11] ;  /* 0x000000000b098984 */ /* 0x0000620000000800 */
[----:B------:R-:W-:Y:S07]  /*0530*/  @P2 BRA `(.L_x_4) ;  /* 0x0000000000482947 */ /* 0x000fee0003800000 */
[----:B------:R-:W-:-:S03]  /*0540*/  UMOV UR4, 0xffffffff ;  /* 0xffffffff00047882 */ /* 0x000fc60000000000 */
[----:B------:R-:W-:Y:S05]  /*0550*/  BRA.DIV UR4, `(.L_x_5) ;  /* 0x0000000604c87947 */ /* 0x000fea000b800000 */
[----:B-1----:R-:W1:Y:S02]  /*0560*/  SHFL.DOWN PT, R12, R9, 0x10, 0x1f ;  /* 0x0a001f00090c7f89 */ /* 0x002e6400000e0000 */
[----:B-1----:R-:W-:-:S05]  /*0570*/  FMNMX R12, R12, R9, !PT ;  /* 0x000000090c0c7209 */ /* 0x002fca0007800000 */
[----:B0-----:R-:W0:Y:S02]  /*0580*/  SHFL.DOWN PT, R11, R12, 0x8, 0x1f ;  /* 0x09001f000c0b7f89 */ /* 0x001e2400000e0000 */
[----:B0-----:R-:W-:-:S05]  /*0590*/  FMNMX R11, R12, R11, !PT ;  /* 0x0000000b0c0b7209 */ /* 0x001fca0007800000 */
[----:B------:R-:W0:Y:S02]  /*05a0*/  SHFL.DOWN PT, R14, R11, 0x4, 0x1f ;  /* 0x08801f000b0e7f89 */ /* 0x000e2400000e0000 */
[----:B0-----:R-:W-:-:S05]  /*05b0*/  FMNMX R14, R11, R14, !PT ;  /* 0x0000000e0b0e7209 */ /* 0x001fca0007800000 */
[----:B------:R-:W0:Y:S02]  /*05c0*/  SHFL.DOWN PT, R13, R14, 0x2, 0x1f ;  /* 0x08401f000e0d7f89 */ /* 0x000e2400000e0000 */
[----:B0-----:R-:W-:-:S05]  /*05d0*/  FMNMX R13, R14, R13, !PT ;  /* 0x0000000d0e0d7209 */ /* 0x001fca0007800000 */
[----:B------:R0:W1:Y:S02]  /*05e0*/  SHFL.DOWN PT, R16, R13, 0x1, 0x1f ;  /* 0x08201f000d107f89 */ /* 0x00006400000e0000 */
.L_x_17:
[----:B------:R-:W-:Y:S02]  /*05f0*/  ISETP.NE.AND P3, PT, R7, RZ, PT ;  /* 0x000000ff0700720c */ /* 0x000fe40003f65270 */
[----:B-1----:R-:W-:-:S11]  /*0600*/  FMNMX R16, R13, R16, !PT ;  /* 0x000000100d107209 */ /* 0x002fd60007800000 */
[----:B------:R-:W1:Y:S01]  /*0610*/  @!P3 S2R R12, SR_CgaCtaId ;  /* 0x00000000000cb919 */ /* 0x000e620000008800 */
[----:B------:R-:W-:Y:S02]  /*0620*/  @!P3 MOV R9, 0x400 ;  /* 0x000004000009b802 */ /* 0x000fe40000000f00 */
[----:B------:R-:W-:Y:S02]  /*0630*/  @!P3 PLOP3.LUT P1, PT, PT, PT, PT, 0x80, 0x8 ;  /* 0x000000000008b81c */ /* 0x000fe40003f2f070 */
[----:B-1----:R-:W-:-:S05]  /*0640*/  @!P3 LEA R9, R12, R9, 0x18 ;  /* 0x000000090c09b211 */ /* 0x002fca00078ec0ff */
[----:B------:R2:W-:Y:S06]  /*0650*/  @!P3 STS [R9], R16 ;  /* 0x000000100900b388 */ /* 0x0005ec0000000800 */
.L_x_4:
[----:B------:R-:W-:Y:S05]  /*0660*/  WARPSYNC.ALL ;  /* 0x0000000000007948 */ /* 0x000fea0003800000 */
[----:B------:R-:W-:Y:S01]  /*0670*/  ISETP.NE.AND P3, PT, R8, RZ, PT ;  /* 0x000000ff0800720c */ /* 0x000fe20003f65270 */
[----:B0-----:R-:W0:Y:S01]  /*0680*/  S2R R13, SR_CgaCtaId ;  /* 0x00000000000d7919 */ /* 0x001e220000008800 */
[----:B------:R-:W-:Y:S01]  /*0690*/  MOV R12, 0x400 ;  /* 0x00000400000c7802 */ /* 0x000fe20000000f00 */
[----:B------:R-:W-:Y:S02]  /*06a0*/  HFMA2 R15, -RZ, RZ, 0.96630859375, -0.0022525787353515625 ;  /* 0x3bbb989dff0f7431 */ /* 0x000fe400000001ff */
[----:B------:R-:W-:Y:S01]  /*06b0*/  IMAD.MOV.U32 R17, RZ, RZ, 0x437c0000 ;  /* 0x437c0000ff117424 */ /* 0x000fe200078e00ff */
[----:B------:R-:W-:Y:S07]  /*06c0*/  BAR.SYNC.DEFER_BLOCKING 0x0 ;  /* 0x0000000000007b1d */ /* 0x000fee0000010000 */
[C---:B------:R-:W-:Y:S01]  /*06d0*/  @!P3 IADD3 R18, PT, PT, R12.reuse, 0x88, RZ ;  /* 0x000000880c12b810 */ /* 0x040fe20007ffe0ff */
[----:B------:R-:W-:Y:S01]  /*06e0*/  BSSY B0, `(.L_x_6) ;  /* 0x000002d000007945 */ /* 0x000fe20003800000 */
[C---:B0-----:R-:W-:Y:S01]  /*06f0*/  LEA R11, R13.reuse, R12, 0x18 ;  /* 0x0000000c0d0b7211 */ /* 0x041fe200078ec0ff */
[----:B------:R-:W-:Y:S01]  /*0700*/  @!P0 VIADD R12, R12, 0x88 ;  /* 0x000000880c0c8836 */ /* 0x000fe20000000000 */
[----:B------:R-:W-:-:S03]  /*0710*/  @!P3 LEA R19, R13, R18, 0x18 ;  /* 0x000000120d13b211 */ /* 0x000fc600078ec0ff */
[----:B-12---:R-:W0:Y:S01]  /*0720*/  LDS R9, [R11] ;  /* 0x000000000b097984 */ /* 0x006e220000000800 */
[----:B------:R-:W-:Y:S01]  /*0730*/  @!P0 LEA R13, R13, R12, 0x18 ;  /* 0x0000000c0d0d8211 */ /* 0x000fe200078ec0ff */
[----:B------:R-:W-:-:S03]  /*0740*/  @!P3 IMAD R19, R10, 0x4, R19 ;  /* 0x000000040a13b824 */ /* 0x000fc600078e0213 */
[----:B------:R-:W-:Y:S01]  /*0750*/  @!P0 LEA R8, R8, R13, 0x2 ;  /* 0x0000000d08088211 */ /* 0x000fe200078e10ff */
[----:B0-----:R-:W-:-:S04]  /*0760*/  FADD R6, -R9, R6 ;  /* 0x0000000609067221 */ /* 0x001fc80000000100 */
[----:B------:R-:W-:-:S04]  /*0770*/  FFMA.SAT R14, R6, R15, 0.5 ;  /* 0x3f000000060e7423 */ /* 0x000fc8000000200f */
[----:B------:R-:W-:-:S04]  /*0780*/  FFMA.RM R14, R14, R17, 12582913 ;  /* 0x4b4000010e0e7423 */ /* 0x000fc80000004011 */
[C---:B------:R-:W-:Y:S01]  /*0790*/  FADD R15, R14.reuse, -12583039 ;  /* 0xcb40007f0e0f7421 */ /* 0x040fe20000000000 */
[----:B------:R-:W-:-:S03]  /*07a0*/  IMAD.SHL.U32 R14, R14, 0x800000, RZ ;  /* 0x008000000e0e7824 */ /* 0x000fc600078e00ff */
[----:B------:R-:W-:-:S04]  /*07b0*/  FFMA R15, R6, 1.4426950216293334961, -R15 ;  /* 0x3fb8aa3b060f7823 */ /* 0x000fc8000000080f */
[----:B------:R-:W-:-:S06]  /*07c0*/  FFMA R15, R6, 1.925963033500011079e-08, R15 ;  /* 0x32a57060060f7823 */ /* 0x000fcc000000000f */
[----:B------:R-:W0:Y:S02]  /*07d0*/  MUFU.EX2 R15, R15 ;  /* 0x0000000f000f7308 */ /* 0x000e240000000800 */
[----:B0-----:R-:W-:-:S04]  /*07e0*/  FMUL R14, R14, R15 ;  /* 0x0000000f0e0e7220 */ /* 0x001fc80000400000 */
[----:B------:R-:W-:-:S05]  /*07f0*/  FMUL R14, R14, R3 ;  /* 0x000000030e0e7220 */ /* 0x000fca0000400000 */
[----:B------:R-:W0:Y:S02]  /*0800*/  SHFL.DOWN PT, R3, R14, 0x10, 0x1f ;  /* 0x0a001f000e037f89 */ /* 0x000e2400000e0000 */
[----:B0-----:R-:W-:-:S05]  /*0810*/  FADD R3, R14, R3 ;  /* 0x000000030e037221 */ /* 0x001fca0000000000 */
[----:B------:R-:W0:Y:S02]  /*0820*/  SHFL.DOWN PT, R6, R3, 0x8, 0x1f ;  /* 0x09001f0003067f89 */ /* 0x000e2400000e0000 */
[----:B0-----:R-:W-:-:S05]  /*0830*/  FADD R6, R3, R6 ;  /* 0x0000000603067221 */ /* 0x001fca0000000000 */
[----:B------:R-:W0:Y:S02]  /*0840*/  SHFL.DOWN PT, R17, R6, 0x4, 0x1f ;  /* 0x08801f0006117f89 */ /* 0x000e2400000e0000 */
[----:B0-----:R-:W-:Y:S01]  /*0850*/  FADD R17, R6, R17 ;  /* 0x0000001106117221 */ /* 0x001fe20000000000 */
[----:B------:R-:W-:-:S04]  /*0860*/  IMAD.MOV.U32 R6, RZ, RZ, RZ ;  /* 0x000000ffff067224 */ /* 0x000fc800078e00ff */
[----:B------:R-:W0:Y:S02]  /*0870*/  SHFL.DOWN PT, R16, R17, 0x2, 0x1f ;  /* 0x08401f0011107f89 */ /* 0x000e2400000e0000 */
[----:B0-----:R-:W-:-:S05]  /*0880*/  FADD R16, R17, R16 ;  /* 0x0000001011107221 */ /* 0x001fca0000000000 */
[----:B------:R-:W0:Y:S02]  /*0890*/  SHFL.DOWN PT, R15, R16, 0x1, 0x1f ;  /* 0x08201f00100f7f89 */ /* 0x000e2400000e0000 */
[----:B0-----:R-:W-:-:S05]  /*08a0*/  FADD R10, R16, R15 ;  /* 0x0000000f100a7221 */ /* 0x001fca0000000000 */
[----:B------:R0:W-:Y:S01]  /*08b0*/  @!P3 STS [R19], R10 ;  /* 0x0000000a1300b388 */ /* 0x0001e20000000800 */
[----:B------:R-:W-:Y:S06]  /*08c0*/  BAR.SYNC.DEFER_BLOCKING 0x0 ;  /* 0x0000000000007b1d */ /* 0x000fec0000010000 */
[----:B------:R0:W1:Y:S01]  /*08d0*/  @!P0 LDS R6, [R8] ;  /* 0x0000000008068984 */ /* 0x0000620000000800 */
[----:B------:R-:W-:Y:S05]  /*08e0*/  @P2 BRA `(.L_x_7) ;  /* 0x0000000000302947 */ /* 0x000fea0003800000 */
[----:B------:R-:W-:-:S03]  /*08f0*/  UMOV UR4, 0xffffffff ;  /* 0xffffffff00047882 */ /* 0x000fc60000000000 */
[----:B------:R-:W-:Y:S05]  /*0900*/  BRA.DIV UR4, `(.L_x_8) ;  /* 0x0000000604707947 */ /* 0x000fea000b800000 */
[----:B-1----:R-:W1:Y:S02]  /*0910*/  SHFL.DOWN PT, R3, R6, 0x10, 0x1f ;  /* 0x0a001f0006037f89 */ /* 0x002e6400000e0000 */
[----:B-1----:R-:W-:-:S05]  /*0920*/  FADD R3, R6, R3 ;  /* 0x0000000306037221 */ /* 0x002fca0000000000 */
[----:B0-----:R-:W0:Y:S02]  /*0930*/  SHFL.DOWN PT, R8, R3, 0x8, 0x1f ;  /* 0x09001f0003087f89 */ /* 0x001e2400000e0000 */
[----:B0-----:R-:W-:-:S05]  /*0940*/  FADD R8, R3, R8 ;  /* 0x0000000803087221 */ /* 0x001fca0000000000 */
[----:B------:R-:W0:Y:S02]  /*0950*/  SHFL.DOWN PT, R13, R8, 0x4, 0x1f ;  /* 0x08801f00080d7f89 */ /* 0x000e2400000e0000 */
[----:B0-----:R-:W-:-:S05]  /*0960*/  FADD R13, R8, R13 ;  /* 0x0000000d080d7221 */ /* 0x001fca0000000000 */
[----:B------:R-:W0:Y:S02]  /*0970*/  SHFL.DOWN PT, R10, R13, 0x2, 0x1f ;  /* 0x08401f000d0a7f89 */ /* 0x000e2400000e0000 */
[----:B0-----:R-:W-:-:S05]  /*0980*/  FADD R10, R13, R10 ;  /* 0x0000000a0d0a7221 */ /* 0x001fca0000000000 */
[----:B------:R0:W1:Y:S02]  /*0990*/  SHFL.DOWN PT, R15, R10, 0x1, 0x1f ;  /* 0x08201f000a0f7f89 */ /* 0x00006400000e0000 */
.L_x_23:
[----:B-1----:R-:W-:-:S07]  /*09a0*/  FADD R6, R10, R15 ;  /* 0x0000000f0a067221 */ /* 0x002fce0000000000 */
.L_x_7:
[----:B------:R-:W-:Y:S05]  /*09b0*/  BSYNC B0 ;  /* 0x0000000000007941 */ /* 0x000fea0003800000 */
.L_x_6:
[----:B-1----:R1:W-:Y:S01]  /*09c0*/  @P1 STS [R11+0x4], R6 ;  /* 0x000004060b001388 */ /* 0x0023e20000000800 */
[----:B------:R-:W-:Y:S05]  /*09d0*/  WARPSYNC.ALL ;  /* 0x0000000000007948 */ /* 0x000fea0003800000 */
[----:B------:R-:W-:Y:S01]  /*09e0*/  BAR.SYNC.DEFER_BLOCKING 0x0 ;  /* 0x0000000000007b1d */ /* 0x000fe20000010000 */
[----:B------:R-:W-:-:S13]  /*09f0*/  ISETP.GE.AND P0, PT, R7, R0, PT ;  /* 0x000000000700720c */ /* 0x000fda0003f06270 */
[----:B------:R-:W-:Y:S05]  /*0a00*/  @P0 EXIT ;  /* 0x000000000000094d */ /* 0x000fea0003800000 */
[----:B------:R2:W3:Y:S01]  /*0a10*/  LDS R3, [R11+0x4] ;  /* 0x000004000b037984 */ /* 0x0004e20000000800 */
[----:B------:R-:W4:Y:S01]  /*0a20*/  LDCU UR4, c[0x0][0x394] ;  /* 0x00007280ff0477ac */ /* 0x000f220008000800 */
[----:B------:R-:W0:Y:S02]  /*0a30*/  LDCU.64 UR8, c[0x0][0x388] ;  /* 0x00007100ff0877ac */ /* 0x000e240008000a00 */
.L_x_11:
[----:B012---:R-:W-:-:S06]  /*0a40*/  IMAD.WIDE R10, R7, 0x4, R4 ;  /* 0x00000004070a7825 */ /* 0x007fcc00078e0204 */
[----:B------:R0:W2:Y:S01]  /*0a50*/  LDG.E R10, desc[UR6][R10.64] ;  /* 0x000000060a0a7981 */ /* 0x0000a2000c1e1900 */
[----:B------:R-:W-:Y:S01]  /*0a60*/  IMAD.MOV.U32 R13, RZ, RZ, 0x3bbb989d ;  /* 0x3bbb989dff0d7424 */ /* 0x000fe200078e00ff */
[----:B------:R-:W-:Y:S01]  /*0a70*/  MOV R15, 0x437c0000 ;  /* 0x437c0000000f7802 */ /* 0x000fe20000000f00 */
[----:B---3--:R-:W0:Y:S01]  /*0a80*/  MUFU.RCP R8, R3 ;  /* 0x0000000300087308 */ /* 0x008e220000001000 */
[----:B------:R-:W-:Y:S01]  /*0a90*/  BSSY.RECONVERGENT B0, `(.L_x_9) ;  /* 0x0000015000007945 */ /* 0x000fe20003800200 */
[----:B0-----:R-:W-:Y:S01]  /*0aa0*/  FFMA R11, -R3, R8, 1 ;  /* 0x3f800000030b7423 */ /* 0x001fe20000000108 */
[----:B--2---:R-:W-:-:S04]  /*0ab0*/  FADD R0, -R9, R10 ;  /* 0x0000000a09007221 */ /* 0x004fc80000000100 */
[----:B------:R-:W-:-:S04]  /*0ac0*/  FFMA.SAT R6, R0, R13, 0.5 ;  /* 0x3f00000000067423 */ /* 0x000fc8000000200d */
[----:B------:R-:W-:Y:S01]  /*0ad0*/  FFMA.RM R6, R6, R15, 12582913 ;  /* 0x4b40000106067423 */ /* 0x000fe2000000400f */
[----:B------:R-:W-:Y:S01]  /*0ae0*/  FFMA R15, R8, R11, R8 ;  /* 0x0000000b080f7223 */ /* 0x000fe20000000008 */
[----:B------:R-:W-:Y:S02]  /*0af0*/  SHF.R.S32.HI R11, RZ, 0x1f, R7 ;  /* 0x0000001fff0b7819 */ /* 0x000fe40000011407 */
[----:B------:R-:W-:-:S04]  /*0b00*/  FADD R13, R6, -12583039 ;  /* 0xcb40007f060d7421 */ /* 0x000fc80000000000 */
[----:B------:R-:W-:-:S04]  /*0b10*/  FFMA R13, R0, 1.4426950216293334961, -R13 ;  /* 0x3fb8aa3b000d7823 */ /* 0x000fc8000000080d */
[----:B------:R-:W-:Y:S01]  /*0b20*/  FFMA R13, R0, 1.925963033500011079e-08, R13 ;  /* 0x32a57060000d7823 */ /* 0x000fe2000000000d */
[----:B------:R-:W-:-:S05]  /*0b30*/  IMAD.SHL.U32 R0, R6, 0x800000, RZ ;  /* 0x0080000006007824 */ /* 0x000fca00078e00ff */
[----:B------:R-:W0:Y:S02]  /*0b40*/  MUFU.EX2 R13, R13 ;  /* 0x0000000d000d7308 */ /* 0x000e240000000800 */
[----:B0-----:R-:W-:-:S06]  /*0b50*/  FMUL R0, R0, R13 ;  /* 0x0000000d00007220 */ /* 0x001fcc0000400000 */
[----:B------:R-:W0:Y:S01]  /*0b60*/  FCHK P0, R0, R3 ;  /* 0x0000000300007302 */ /* 0x000e220000000000 */
[----:B------:R-:W-:-:S04]  /*0b70*/  FFMA R6, R0, R15, RZ ;  /* 0x0000000f00067223 */ /* 0x000fc800000000ff */
[----:B------:R-:W-:-:S04]  /*0b80*/  FFMA R8, -R3, R6, R0 ;  /* 0x0000000603087223 */ /* 0x000fc80000000100 */
[----:B------:R-:W-:Y:S01]  /*0b90*/  FFMA R15, R15, R8, R6 ;  /* 0x000000080f0f7223 */ /* 0x000fe20000000006 */
[----:B0-----:R-:W-:Y:S06]  /*0ba0*/  @!P0 BRA `(.L_x_10) ;  /* 0x00000000000c8947 */ /* 0x001fec0003800000 */
[----:B------:R-:W-:-:S07]  /*0bb0*/  MOV R6, 0xbd0 ;  /* 0x00000bd000067802 */ /* 0x000fce0000000f00 */
[----:B----4-:R-:W-:Y:S05]  /*0bc0*/  CALL.REL.NOINC `($__internal_0_$__cuda_sm3x_div_rn_noftz_f32_slowpath) ;  /* 0x0000000400507944 */ /* 0x010fea0003c00000 */
[----:B------:R-:W-:-:S07]  /*0bd0*/  IMAD.MOV.U32 R15, RZ, RZ, R0 ;  /* 0x000000ffff0f7224 */ /* 0x000fce00078e0000 */
.L_x_10:
[----:B----4-:R-:W-:Y:S05]  /*0be0*/  BSYNC.RECONVERGENT B0 ;  /* 0x0000000000007941 */ /* 0x010fea0003800200 */
.L_x_9:
[C---:B------:R-:W-:Y:S02]  /*0bf0*/  IADD3 R0, P0, PT, R2.reuse, R7, RZ ;  /* 0x0000000702007210 */ /* 0x040fe40007f1e0ff */
[----:B------:R-:W-:Y:S02]  /*0c00*/  IADD3 R7, PT, PT, R7, UR5, RZ ;  /* 0x0000000507077c10 */ /* 0x000fe4000fffe0ff */
[----:B------:R-:W-:Y:S02]  /*0c10*/  LEA.HI.X.SX32 R11, R2, R11, 0x1, P0 ;  /* 0x0000000b020b7211 */ /* 0x000fe400000f0eff */
[----:B------:R-:W-:-:S04]  /*0c20*/  LEA R10, P0, R0, UR8, 0x2 ;  /* 0x00000008000a7c11 */ /* 0x000fc8000f8010ff */
[----:B------:R-:W-:Y:S02]  /*0c30*/  LEA.HI.X R11, R0, UR9, R11, 0x2, P0 ;  /* 0x00000009000b7c11 */ /* 0x000fe400080f140b */
[----:B------:R-:W-:-:S03]  /*0c40*/  ISETP.GE.AND P0, PT, R7, UR4, PT ;  /* 0x0000000407007c0c */ /* 0x000fc6000bf06270 */
[----:B------:R0:W-:Y:S10]  /*0c50*/  STG.E desc[UR6][R10.64], R15 ;  /* 0x0000000f0a007986 */ /* 0x0001f4000c101906 */
[----:B------:R-:W-:Y:S05]  /*0c60*/  @!P0 BRA `(.L_x_11) ;  /* 0xfffffffc00748947 */ /* 0x000fea000383ffff */
[----:B------:R-:W-:Y:S05]  /*0c70*/  EXIT ;  /* 0x000000000000794d */ /* 0x000fea0003800000 */
.L_x_5:
[----:B------:R-:W-:Y:S02]  /*0c80*/  HFMA2 R20, -RZ, RZ, 0, 1.847743988037109375e-06 ;  /* 0x0000001fff147431 */ /* 0x000fe400000001ff */
[----:B-1----:R-:W-:Y:S02]  /*0c90*/  IMAD.MOV.U32 R18, RZ, RZ, R9 ;  /* 0x000000ffff127224 */ /* 0x002fe400078e0009 */
[----:B------:R-:W-:Y:S02]  /*0ca0*/  IMAD.MOV.U32 R19, RZ, RZ, 0x10 ;  /* 0x00000010ff137424 */ /* 0x000fe400078e00ff */
[----:B------:R-:W-:-:S07]  /*0cb0*/  IMAD.MOV.U32 R17, RZ, RZ, -0x1 ;  /* 0xffffffffff117424 */ /* 0x000fce00078e00ff */
[----:B0-----:R-:W-:Y:S05]  /*0cc0*/  WARPSYNC.COLLECTIVE R17, `(.L_x_12) ;  /* 0x0000000011087348 */ /* 0x001fea0003c00000 */
[----:B------:R1:W2:Y:S02]  /*0cd0*/  SHFL.DOWN P3, R15, R18, R19, R20 ;  /* 0x08000013120f7389 */ /* 0x0002a40000060014 */
[----:B012---:R-:W-:Y:S05]  /*0ce0*/  ENDCOLLECTIVE ;  /* 0x000000000000791b */ /* 0x007fea0003800000 */
.L_x_12:
[----:B------:R-:W-:Y:S02]  /*0cf0*/  IMAD.MOV.U32 R19, RZ, RZ, 0x8 ;  /* 0x00000008ff137424 */ /* 0x000fe400078e00ff */
[----:B------:R-:W-:-:S05]  /*0d00*/  IMAD.MOV.U32 R12, RZ, RZ, R15 ;  /* 0x000000ffff0c7224 */ /* 0x000fca00078e000f */
[----:B------:R-:W-:-:S04]  /*0d10*/  FMNMX R12, R12, R9, !PT ;  /* 0x000000090c0c7209 */ /* 0x000fc80007800000 */
[----:B------:R-:W-:-:S07]  /*0d20*/  MOV R18, R12 ;  /* 0x0000000c00127202 */ /* 0x000fce0000000f00 */
[----:B------:R-:W-:Y:S05]  /*0d30*/  WARPSYNC.COLLECTIVE R17, `(.L_x_13) ;  /* 0x0000000011087348 */ /* 0x000fea0003c00000 */
[----:B------:R0:W1:Y:S02]  /*0d40*/  SHFL.DOWN P3, R15, R18, R19, R20 ;  /* 0x08000013120f7389 */ /* 0x0000640000060014 */
[----:B01----:R-:W-:Y:S05]  /*0d50*/  ENDCOLLECTIVE ;  /* 0x000000000000791b */ /* 0x003fea0003800000 */
.L_x_13:
[----:B------:R-:W-:Y:S02]  /*0d60*/  IMAD.MOV.U32 R19, RZ, RZ, 0x4 ;  /* 0x00000004ff137424 */ /* 0x000fe400078e00ff */
[----:B------:R-:W-:-:S05]  /*0d70*/  IMAD.MOV.U32 R11, RZ, RZ, R15 ;  /* 0x000000ffff0b7224 */ /* 0x000fca00078e000f */
[----:B------:R-:W-:-:S04]  /*0d80*/  FMNMX R11, R12, R11, !PT ;  /* 0x0000000b0c0b7209 */ /* 0x000fc80007800000 */
[----:B------:R-:W-:-:S07]  /*0d90*/  MOV R18, R11 ;  /* 0x0000000b00127202 */ /* 0x000fce0000000f00 */
[----:B------:R-:W-:Y:S05]  /*0da0*/  WARPSYNC.COLLECTIVE R17, `(.L_x_14) ;  /* 0x0000000011087348 */ /* 0x000fea0003c00000 */
[----:B------:R0:W1:Y:S02]  /*0db0*/  SHFL.DOWN P3, R15, R18, R19, R20 ;  /* 0x08000013120f7389 */ /* 0x0000640000060014 */
[----:B01----:R-:W-:Y:S05]  /*0dc0*/  ENDCOLLECTIVE ;  /* 0x000000000000791b */ /* 0x003fea0003800000 */
.L_x_14:
[----:B------:R-:W-:Y:S02]  /*0dd0*/  IMAD.MOV.U32 R19, RZ, RZ, 0x2 ;  /* 0x00000002ff137424 */ /* 0x000fe400078e00ff */
[----:B------:R-:W-:-:S05]  /*0de0*/  IMAD.MOV.U32 R14, RZ, RZ, R15 ;  /* 0x000000ffff0e7224 */ /* 0x000fca00078e000f */
[----:B------:R-:W-:-:S04]  /*0df0*/  FMNMX R14, R11, R14, !PT ;  /* 0x0000000e0b0e7209 */ /* 0x000fc80007800000 */
[----:B------:R-:W-:-:S07]  /*0e00*/  MOV R18, R14 ;  /* 0x0000000e00127202 */ /* 0x000fce0000000f00 */
[----:B------:R-:W-:Y:S05]  /*0e10*/  WARPSYNC.COLLECTIVE R17, `(.L_x_15) ;  /* 0x0000000011087348 */ /* 0x000fea0003c00000 */
[----:B------:R0:W1:Y:S02]  /*0e20*/  SHFL.DOWN P3, R15, R18, R19, R20 ;  /* 0x08000013120f7389 */ /* 0x0000640000060014 */
[----:B01----:R-:W-:Y:S05]  /*0e30*/  ENDCOLLECTIVE ;  /* 0x000000000000791b */ /* 0x003fea0003800000 */
.L_x_15:
[----:B------:R-:W-:Y:S02]  /*0e40*/  IMAD.MOV.U32 R19, RZ, RZ, 0x1 ;  /* 0x00000001ff137424 */ /* 0x000fe400078e00ff */
[----:B------:R-:W-:-:S05]  /*0e50*/  IMAD.MOV.U32 R13, RZ, RZ, R15 ;  /* 0x000000ffff0d7224 */ /* 0x000fca00078e000f */
[----:B------:R-:W-:-:S04]  /*0e60*/  FMNMX R13, R14, R13, !PT ;  /* 0x0000000d0e0d7209 */ /* 0x000fc80007800000 */
[----:B------:R-:W-:-:S07]  /*0e70*/  MOV R18, R13 ;  /* 0x0000000d00127202 */ /* 0x000fce0000000f00 */
[----:B------:R-:W-:Y:S05]  /*0e80*/  WARPSYNC.COLLECTIVE R17, `(.L_x_16) ;  /* 0x0000000011087348 */ /* 0x000fea0003c00000 */
[----:B------:R0:W1:Y:S02]  /*0e90*/  SHFL.DOWN P3, R15, R18, R19, R20 ;  /* 0x08000013120f7389 */ /* 0x0000640000060014 */
[----:B01----:R-:W-:Y:S05]  /*0ea0*/  ENDCOLLECTIVE ;  /* 0x000000000000791b */ /* 0x003fea0003800000 */
.L_x_16:
[----:B------:R-:W-:Y:S01]  /*0eb0*/  IMAD.MOV.U32 R16, RZ, RZ, R15 ;  /* 0x000000ffff107224 */ /* 0x000fe200078e000f */
[----:B------:R-:W-:Y:S06]  /*0ec0*/  BRA `(.L_x_17) ;  /* 0xfffffff400c87947 */ /* 0x000fec000383ffff */
.L_x_8:
[----:B-1----:R-:W-:Y:S01]  /*0ed0*/  MOV R18, R6 ;  /* 0x0000000600127202 */ /* 0x002fe20000000f00 */
[----:B0-----:R-:W-:Y:S01]  /*0ee0*/  IMAD.MOV.U32 R19, RZ, RZ, 0x10 ;  /* 0x00000010ff137424 */ /* 0x001fe200078e00ff */
[----:B------:R-:W-:Y:S01]  /*0ef0*/  MOV R17, 0xffffffff ;  /* 0xffffffff00117802 */ /* 0x000fe20000000f00 */
[----:B------:R-:W-:-:S07]  /*0f00*/  IMAD.MOV.U32 R20, RZ, RZ, 0x1f ;  /* 0x0000001fff147424 */ /* 0x000fce00078e00ff */
[----:B------:R-:W-:Y:S05]  /*0f10*/  WARPSYNC.COLLECTIVE R17, `(.L_x_18) ;  /* 0x0000000011087348 */ /* 0x000fea0003c00000 */
[----:B------:R0:W1:Y:S02]  /*0f20*/  SHFL.DOWN P3, R15, R18, R19, R20 ;  /* 0x08000013120f7389 */ /* 0x0000640000060014 */
[----:B01----:R-:W-:Y:S05]  /*0f30*/  ENDCOLLECTIVE ;  /* 0x000000000000791b */ /* 0x003fea0003800000 */
.L_x_18:
[----:B------:R-:W-:Y:S02]  /*0f40*/  HFMA2 R19, -RZ, RZ, 0, 4.76837158203125e-07 ;  /* 0x00000008ff137431 */ /* 0x000fe400000001ff */
[----:B------:R-:W-:-:S04]  /*0f50*/  IMAD.MOV.U32 R3, RZ, RZ, R15 ;  /* 0x000000ffff037224 */ /* 0x000fc800078e000f */
[----:B------:R-:W-:-:S04]  /*0f60*/  FADD R3, R6, R3 ;  /* 0x0000000306037221 */ /* 0x000fc80000000000 */
[----:B------:R-:W-:-:S07]  /*0f70*/  IMAD.MOV.U32 R18, RZ, RZ, R3 ;  /* 0x000000ffff127224 */ /* 0x000fce00078e0003 */
[----:B------:R-:W-:Y:S05]  /*0f80*/  WARPSYNC.COLLECTIVE R17, `(.L_x_19) ;  /* 0x0000000011087348 */ /* 0x000fea0003c00000 */
[----:B------:R0:W1:Y:S02]  /*0f90*/  SHFL.DOWN P3, R15, R18, R19, R20 ;  /* 0x08000013120f7389 */ /* 0x0000640000060014 */
[----:B01----:R-:W-:Y:S05]  /*0fa0*/  ENDCOLLECTIVE ;  /* 0x000000000000791b */ /* 0x003fea0003800000 */
.L_x_19:
[----:B------:R-:W-:Y:S01]  /*0fb0*/  MOV R19, 0x4 ;  /* 0x0000000400137802 */ /* 0x000fe20000000f00 */
[----:B------:R-:W-:-:S04]  /*0fc0*/  IMAD.MOV.U32 R8, RZ, RZ, R15 ;  /* 0x000000ffff087224 */ /* 0x000fc800078e000f */
[----:B------:R-:W-:-:S04]  /*0fd0*/  FADD R8, R3, R8 ;  /* 0x0000000803087221 */ /* 0x000fc80000000000 */
[----:B------:R-:W-:-:S07]  /*0fe0*/  IMAD.MOV.U32 R18, RZ, RZ, R8 ;  /* 0x000000ffff127224 */ /* 0x000fce00078e0008 */
[----:B------:R-:W-:Y:S05]  /*0ff0*/  WARPSYNC.COLLECTIVE R17, `(.L_x_20) ;  /* 0x0000000011087348 */ /* 0x000fea0003c00000 */
[----:B------:R0:W1:Y:S02]  /*1000*/  SHFL.DOWN P3, R15, R18, R19, R20 ;  /* 0x08000013120f7389 */ /* 0x0000640000060014 */
[----:B01----:R-:W-:Y:S05]  /*1010*/  ENDCOLLECTIVE ;  /* 0x000000000000791b */ /* 0x003fea0003800000 */
.L_x_20:
[----:B------:R-:W-:Y:S02]  /*1020*/  HFMA2 R19, -RZ, RZ, 0, 1.1920928955078125e-07 ;  /* 0x00000002ff137431 */ /* 0x000fe400000001ff */
[----:B------:R-:W-:-:S04]  /*1030*/  IMAD.MOV.U32 R13, RZ, RZ, R15 ;  /* 0x000000ffff0d7224 */ /* 0x000fc800078e000f */
[----:B------:R-:W-:-:S04]  /*1040*/  FADD R13, R8, R13 ;  /* 0x0000000d080d7221 */ /* 0x000fc80000000000 */
[----:B------:R-:W-:-:S07]  /*1050*/  IMAD.MOV.U32 R18, RZ, RZ, R13 ;  /* 0x000000ffff127224 */ /* 0x000fce00078e000d */
[----:B------:R-:W-:Y:S05]  /*1060*/  WARPSYNC.COLLECTIVE R17, `(.L_x_21) ;  /* 0x0000000011087348 */ /* 0x000fea0003c00000 */
[----:B------:R0:W1:Y:S02]  /*1070*/  SHFL.DOWN P3, R15, R18, R19, R20 ;  /* 0x08000013120f7389 */ /* 0x0000640000060014 */
[----:B01----:R-:W-:Y:S05]  /*1080*/  ENDCOLLECTIVE ;  /* 0x000000000000791b */ /* 0x003fea0003800000 */
.L_x_21:
[----:B------:R-:W-:Y:S01]  /*1090*/  MOV R19, 0x1 ;  /* 0x0000000100137802 */ /* 0x000fe20000000f00 */
[----:B------:R-:W-:-:S04]  /*10a0*/  IMAD.MOV.U32 R10, RZ, RZ, R15 ;  /* 0x000000ffff0a7224 */ /* 0x000fc800078e000f */
[----:B------:R-:W-:-:S04]  /*10b0*/  FADD R10, R13, R10 ;  /* 0x0000000a0d0a7221 */ /* 0x000fc80000000000 */
[----:B------:R-:W-:-:S07]  /*10c0*/  IMAD.MOV.U32 R18, RZ, RZ, R10 ;  /* 0x000000ffff127224 */ /* 0x000fce00078e000a */
[----:B------:R-:W-:Y:S05]  /*10d0*/  WARPSYNC.COLLECTIVE R17, `(.L_x_22) ;  /* 0x0000000011087348 */ /* 0x000fea0003c00000 */
[----:B------:R0:W1:Y:S02]  /*10e0*/  SHFL.DOWN P3, R15, R18, R19, R20 ;  /* 0x08000013120f7389 */ /* 0x0000640000060014 */
[----:B01----:R-:W-:Y:S05]  /*10f0*/  ENDCOLLECTIVE ;  /* 0x000000000000791b */ /* 0x003fea0003800000 */
.L_x_22:
[----:B------:R-:W-:Y:S05]  /*1100*/  BRA `(.L_x_23) ;  /* 0xfffffff800247947 */ /* 0x000fea000383ffff */
        .weak           $__internal_0_$__cuda_sm3x_div_rn_noftz_f32_slowpath
        .type           $__internal_0_$__cuda_sm3x_div_rn_noftz_f32_slowpath,@function
        .size           $__internal_0_$__cuda_sm3x_div_rn_noftz_f32_slowpath,(.L_x_73 - $__internal_0_$__cuda_sm3x_div_rn_noftz_f32_slowpath)
$__internal_0_$__cuda_sm3x_div_rn_noftz_f32_slowpath:
[--C-:B------:R-:W-:Y:S01]  /*1110*/  SHF.R.U32.HI R10, RZ, 0x17, R3.reuse ;  /* 0x00000017ff0a7819 */ /* 0x100fe20000011603 */
[----:B------:R-:W-:Y:S01]  /*1120*/  BSSY.RECONVERGENT B1, `(.L_x_24) ;  /* 0x0000064000017945 */ /* 0x000fe20003800200 */
[----:B------:R-:W-:Y:S01]  /*1130*/  SHF.R.U32.HI R8, RZ, 0x17, R0 ;  /* 0x00000017ff087819 */ /* 0x000fe20000011600 */
[----:B------:R-:W-:Y:S01]  /*1140*/  IMAD.MOV.U32 R13, RZ, RZ, R3 ;  /* 0x000000ffff0d7224 */ /* 0x000fe200078e0003 */
[----:B------:R-:W-:Y:S02]  /*1150*/  LOP3.LUT R10, R10, 0xff, RZ, 0xc0, !PT ;  /* 0x000000ff0a0a7812 */ /* 0x000fe400078ec0ff */
[----:B------:R-:W-:Y:S02]  /*1160*/  LOP3.LUT R16, R8, 0xff, RZ, 0xc0, !PT ;  /* 0x000000ff08107812 */ /* 0x000fe400078ec0ff */
[----:B------:R-:W-:Y:S01]  /*1170*/  MOV R12, R0 ;  /* 0x00000000000c7202 */ /* 0x000fe20000000f00 */
[----:B------:R-:W-:Y:S02]  /*1180*/  VIADD R14, R10, 0xffffffff ;  /* 0xffffffff0a0e7836 */ /* 0x000fe40000000000 */
[----:B------:R-:W-:-:S03]  /*1190*/  VIADD R15, R16, 0xffffffff ;  /* 0xffffffff100f7836 */ /* 0x000fc60000000000 */
[----:B------:R-:W-:-:S04]  /*11a0*/  ISETP.GT.U32.AND P0, PT, R14, 0xfd, PT ;  /* 0x000000fd0e00780c */ /* 0x000fc80003f04070 */
[----:B------:R-:W-:-:S13]  /*11b0*/  ISETP.GT.U32.OR P0, PT, R15, 0xfd, P0 ;  /* 0x000000fd0f00780c */ /* 0x000fda0000704470 */
[----:B------:R-:W-:Y:S01]  /*11c0*/  @!P0 MOV R8, RZ ;  /* 0x000000ff00088202 */ /* 0x000fe20000000f00 */
[----:B------:R-:W-:Y:S06]  /*11d0*/  @!P0 BRA `(.L_x_25) ;  /* 0x00000000005c8947 */ /* 0x000fec0003800000 */
[----:B------:R-:W-:Y:S02]  /*11e0*/  FSETP.GTU.FTZ.AND P1, PT, |R3|, +INF , PT ;  /* 0x7f8000000300780b */ /* 0x000fe40003f3c200 */
[----:B------:R-:W-:-:S04]  /*11f0*/  FSETP.GTU.FTZ.AND P0, PT, |R0|, +INF , PT ;  /* 0x7f8000000000780b */ /* 0x000fc80003f1c200 */
[----:B------:R-:W-:-:S13]  /*1200*/  PLOP3.LUT P0, PT, P0, P1, PT, 0xf8, 0x8f ;  /* 0x00000000008f781c */ /* 0x000fda0000703f70 */
[----:B------:R-:W-:Y:S05]  /*1210*/  @P0 BRA `(.L_x_26) ;  /* 0x00000004004c0947 */ /* 0x000fea0003800000 */
[----:B------:R-:W-:-:S13]  /*1220*/  LOP3.LUT P0, RZ, R13, 0x7fffffff, R12, 0xc8, !PT ;  /* 0x7fffffff0dff7812 */ /* 0x000fda000780c80c */
[----:B------:R-:W-:Y:S05]  /*1230*/  @!P0 BRA `(.L_x_27) ;  /* 0x00000004003c8947 */ /* 0x000fea0003800000 */
[C---:B------:R-:W-:Y:S02]  /*1240*/  FSETP.NEU.FTZ.AND P2, PT, |R0|.reuse, +INF , PT ;  /* 0x7f8000000000780b */ /* 0x040fe40003f5d200 */
[----:B------:R-:W-:Y:S02]  /*1250*/  FSETP.NEU.FTZ.AND P1, PT, |R3|, +INF , PT ;  /* 0x7f8000000300780b */ /* 0x000fe40003f3d200 */
[----:B------:R-:W-:-:S11]  /*1260*/  FSETP.NEU.FTZ.AND P0, PT, |R0|, +INF , PT ;  /* 0x7f8000000000780b */ /* 0x000fd60003f1d200 */
[----:B------:R-:W-:Y:S05]  /*1270*/  @!P1 BRA !P2, `(.L_x_27) ;  /* 0x00000004002c9947 */ /* 0x000fea0005000000 */
[----:B------:R-:W-:-:S04]  /*1280*/  LOP3.LUT P2, RZ, R12, 0x7fffffff, RZ, 0xc0, !PT ;  /* 0x7fffffff0cff7812 */ /* 0x000fc8000784c0ff */
[----:B------:R-:W-:-:S13]  /*1290*/  PLOP3.LUT P1, PT, P1, P2, PT, 0x2f, 0xf2 ;  /* 0x0000000000f2781c */ /* 0x000fda0000f24577 */
[----:B------:R-:W-:Y:S05]  /*12a0*/  @P1 BRA `(.L_x_28) ;  /* 0x0000000400181947 */ /* 0x000fea0003800000 */
[----:B------:R-:W-:-:S04]  /*12b0*/  LOP3.LUT P1, RZ, R13, 0x7fffffff, RZ, 0xc0, !PT ;  /* 0x7fffffff0dff7812 */ /* 0x000fc8000782c0ff */
[----:B------:R-:W-:-:S13]  /*12c0*/  PLOP3.LUT P0, PT, P0, P1, PT, 0x2f, 0xf2 ;  /* 0x0000000000f2781c */ /* 0x000fda0000702577 */
[----:B------:R-:W-:Y:S05]  /*12d0*/  @P0 BRA `(.L_x_29) ;  /* 0x0000000400000947 */ /* 0x000fea0003800000 */
[----:B------:R-:W-:Y:S02]  /*12e0*/  ISETP.GE.AND P0, PT, R15, RZ, PT ;  /* 0x000000ff0f00720c */ /* 0x000fe40003f06270 */
[----:B------:R-:W-:-:S11]  /*12f0*/  ISETP.GE.AND P1, PT, R14, RZ, PT ;  /* 0x000000ff0e00720c */ /* 0x000fd60003f26270 */
[----:B------:R-:W-:Y:S01]  /*1300*/  @P0 IMAD.MOV.U32 R8, RZ, RZ, RZ ;  /* 0x000000ffff080224 */ /* 0x000fe200078e00ff */
[----:B------:R-:W-:Y:S01]  /*1310*/  @!P0 MOV R8, 0xffffffc0 ;  /* 0xffffffc000088802 */ /* 0x000fe20000000f00 */
[----:B------:R-:W-:Y:S01]  /*1320*/  @!P0 FFMA R12, R0, 1.84467440737095516160e+19, RZ ;  /* 0x5f800000000c8823 */ /* 0x000fe200000000ff */
[----:B------:R-:W-:-:S03]  /*1330*/  @!P1 FFMA R13, R3, 1.84467440737095516160e+19, RZ ;  /* 0x5f800000030d9823 */ /* 0x000fc600000000ff */
[----:B------:R-:W-:-:S07]  /*1340*/  @!P1 VIADD R8, R8, 0x40 ;  /* 0x0000004008089836 */ /* 0x000fce0000000000 */
.L_x_25:
[----:B------:R-:W-:Y:S01]  /*1350*/  LEA R0, R10, 0xc0800000, 0x17 ;  /* 0xc08000000a007811 */ /* 0x000fe200078eb8ff */
[----:B------:R-:W-:Y:S03]  /*1360*/  BSSY.RECONVERGENT B2, `(.L_x_30) ;  /* 0x0000036000027945 */ /* 0x000fe60003800200 */
[----:B------:R-:W-:Y:S01]  /*1370*/  IADD3 R14, PT, PT, -R0, R13, RZ ;  /* 0x0000000d000e7210 */ /* 0x000fe20007ffe1ff */
[----:B------:R-:W-:-:S03]  /*1380*/  VIADD R13, R16, 0xffffff81 ;  /* 0xffffff81100d7836 */ /* 0x000fc60000000000 */
[----:B------:R-:W0:Y:S01]  /*1390*/  MUFU.RCP R15, R14 ;  /* 0x0000000e000f7308 */ /* 0x000e220000001000 */
[----:B------:R-:W-:Y:S01]  /*13a0*/  FADD.FTZ R17, -R14, -RZ ;  /* 0x800000ff0e117221 */ /* 0x000fe20000010100 */
[C---:B------:R-:W-:Y:S01]  /*13b0*/  IMAD R0, R13.reuse, -0x800000, R12 ;  /* 0xff8000000d007824 */ /* 0x040fe200078e020c */
[----:B------:R-:W-:-:S04]  /*13c0*/  IADD3 R13, PT, PT, R13, 0x7f, -R10 ;  /* 0x0000007f0d0d7810 */ /* 0x000fc80007ffe80a */
[----:B------:R-:W-:Y:S01]  /*13d0*/  IADD3 R13, PT, PT, R13, R8, RZ ;  /* 0x000000080d0d7210 */ /* 0x000fe20007ffe0ff */
[----:B0-----:R-:W-:-:S04]  /*13e0*/  FFMA R16, R15, R17, 1 ;  /* 0x3f8000000f107423 */ /* 0x001fc80000000011 */
[----:B------:R-:W-:-:S04]  /*13f0*/  FFMA R19, R15, R16, R15 ;  /* 0x000000100f137223 */ /* 0x000fc8000000000f */
[----:B------:R-:W-:-:S04]  /*1400*/  FFMA R12, R0, R19, RZ ;  /* 0x00000013000c7223 */ /* 0x000fc800000000ff */
[----:B------:R-:W-:-:S04]  /*1410*/  FFMA R15, R17, R12, R0 ;  /* 0x0000000c110f7223 */ /* 0x000fc80000000000 */
[----:B------:R-:W-:-:S04]  /*1420*/  FFMA R12, R19, R15, R12 ;  /* 0x0000000f130c7223 */ /* 0x000fc8000000000c */
[----:B------:R-:W-:-:S04]  /*1430*/  FFMA R17, R17, R12, R0 ;  /* 0x0000000c11117223 */ /* 0x000fc80000000000 */
[----:B------:R-:W-:-:S05]  /*1440*/  FFMA R0, R19, R17, R12 ;  /* 0x0000001113007223 */ /* 0x000fca000000000c */
[----:B------:R-:W-:-:S04]  /*1450*/  SHF.R.U32.HI R10, RZ, 0x17, R0 ;  /* 0x00000017ff0a7819 */ /* 0x000fc80000011600 */
[----:B------:R-:W-:-:S05]  /*1460*/  LOP3.LUT R10, R10, 0xff, RZ, 0xc0, !PT ;  /* 0x000000ff0a0a7812 */ /* 0x000fca00078ec0ff */
[----:B------:R-:W-:-:S05]  /*1470*/  IMAD.IADD R14, R10, 0x1, R13 ;  /* 0x000000010a0e7824 */ /* 0x000fca00078e020d */
[----:B------:R-:W-:-:S04]  /*1480*/  IADD3 R8, PT, PT, R14, -0x1, RZ ;  /* 0xffffffff0e087810 */ /* 0x000fc80007ffe0ff */
[----:B------:R-:W-:-:S13]  /*1490*/  ISETP.GE.U32.AND P0, PT, R8, 0xfe, PT ;  /* 0x000000fe0800780c */ /* 0x000fda0003f06070 */
[----:B------:R-:W-:Y:S05]  /*14a0*/  @!P0 BRA `(.L_x_31) ;  /* 0x0000000000808947 */ /* 0x000fea0003800000 */
[----:B------:R-:W-:-:S13]  /*14b0*/  ISETP.GT.AND P0, PT, R14, 0xfe, PT ;  /* 0x000000fe0e00780c */ /* 0x000fda0003f04270 */
[----:B------:R-:W-:Y:S05]  /*14c0*/  @P0 BRA `(.L_x_32) ;  /* 0x00000000006c0947 */ /* 0x000fea0003800000 */
[----:B------:R-:W-:-:S13]  /*14d0*/  ISETP.GE.AND P0, PT, R14, 0x1, PT ;  /* 0x000000010e00780c */ /* 0x000fda0003f06270 */
[----:B------:R-:W-:Y:S05]  /*14e0*/  @P0 BRA `(.L_x_33) ;  /* 0x0000000000740947 */ /* 0x000fea0003800000 */
[----:B------:R-:W-:Y:S02]  /*14f0*/  ISETP.GE.AND P0, PT, R14, -0x18, PT ;  /* 0xffffffe80e00780c */ /* 0x000fe40003f06270 */
[----:B------:R-:W-:-:S11]  /*1500*/  LOP3.LUT R0, R0, 0x80000000, RZ, 0xc0, !PT ;  /* 0x8000000000007812 */ /* 0x000fd600078ec0ff */
[----:B------:R-:W-:Y:S05]  /*1510*/  @!P0 BRA `(.L_x_33) ;  /* 0x0000000000688947 */ /* 0x000fea0003800000 */
[CCC-:B------:R-:W-:Y:S01]  /*1520*/  FFMA.RZ R8, R19.reuse, R17.reuse, R12.reuse ;  /* 0x0000001113087223 */ /* 0x1c0fe2000000c00c */
[C---:B------:R-:W-:Y:S02]  /*1530*/  VIADD R15, R14.reuse, 0x20 ;  /* 0x000000200e0f7836 */ /* 0x040fe40000000000 */
[CCC-:B------:R-:W-:Y:S01]  /*1540*/  FFMA.RM R13, R19.reuse, R17.reuse, R12.reuse ;  /* 0x00000011130d7223 */ /* 0x1c0fe2000000400c */
[----:B------:R-:W-:Y:S02]  /*1550*/  ISETP.NE.AND P2, PT, R14, RZ, PT ;  /* 0x000000ff0e00720c */ /* 0x000fe40003f45270 */
[----:B------:R-:W-:Y:S01]  /*1560*/  LOP3.LUT R10, R8, 0x7fffff, RZ, 0xc0, !PT ;  /* 0x007fffff080a7812 */ /* 0x000fe200078ec0ff */
[----:B------:R-:W-:Y:S01]  /*1570*/  FFMA.RP R8, R19, R17, R12 ;  /* 0x0000001113087223 */ /* 0x000fe2000000800c */
[----:B------:R-:W-:Y:S02]  /*1580*/  ISETP.NE.AND P1, PT, R14, RZ, PT ;  /* 0x000000ff0e00720c */ /* 0x000fe40003f25270 */
[----:B------:R-:W-:-:S02]  /*1590*/  LOP3.LUT R10, R10, 0x800000, RZ, 0xfc, !PT ;  /* 0x008000000a0a7812 */ /* 0x000fc400078efcff */
[----:B------:R-:W-:Y:S02]  /*15a0*/  IADD3 R12, PT, PT, -R14, RZ, RZ ;  /* 0x000000ff0e0c7210 */ /* 0x000fe40007ffe1ff */
[----:B------:R-:W-:Y:S02]  /*15b0*/  SHF.L.U32 R15, R10, R15, RZ ;  /* 0x0000000f0a0f7219 */ /* 0x000fe400000006ff */
[----:B------:R-:W-:Y:S02]  /*15c0*/  FSETP.NEU.FTZ.AND P0, PT, R8, R13, PT ;  /* 0x0000000d0800720b */ /* 0x000fe40003f1d000 */
[----:B------:R-:W-:Y:S02]  /*15d0*/  SEL R13, R12, RZ, P2 ;  /* 0x000000ff0c0d7207 */ /* 0x000fe40001000000 */
[----:B------:R-:W-:Y:S02]  /*15e0*/  ISETP.NE.AND P1, PT, R15, RZ, P1 ;  /* 0x000000ff0f00720c */ /* 0x000fe40000f25270 */
[----:B------:R-:W-:-:S02]  /*15f0*/  SHF.R.U32.HI R13, RZ, R13, R10 ;  /* 0x0000000dff0d7219 */ /* 0x000fc4000001160a */
[----:B------:R-:W-:Y:S02]  /*1600*/  PLOP3.LUT P0, PT, P0, P1, PT, 0xf8, 0x8f ;  /* 0x00000000008f781c */ /* 0x000fe40000703f70 */
[----:B------:R-:W-:Y:S02]  /*1610*/  SHF.R.U32.HI R15, RZ, 0x1, R13 ;  /* 0x00000001ff0f7819 */ /* 0x000fe4000001160d */
[----:B------:R-:W-:-:S04]  /*1620*/  SEL R8, RZ, 0x1, !P0 ;  /* 0x00000001ff087807 */ /* 0x000fc80004000000 */
[----:B------:R-:W-:-:S04]  /*1630*/  LOP3.LUT R8, R8, 0x1, R15, 0xf8, !PT ;  /* 0x0000000108087812 */ /* 0x000fc800078ef80f */
[----:B------:R-:W-:-:S05]  /*1640*/  LOP3.LUT R8, R8, R13, RZ, 0xc0, !PT ;  /* 0x0000000d08087212 */ /* 0x000fca00078ec0ff */
[----:B------:R-:W-:-:S05]  /*1650*/  IMAD.IADD R15, R15, 0x1, R8 ;  /* 0x000000010f0f7824 */ /* 0x000fca00078e0208 */
[----:B------:R-:W-:Y:S01]  /*1660*/  LOP3.LUT R0, R15, R0, RZ, 0xfc, !PT ;  /* 0x000000000f007212 */ /* 0x000fe200078efcff */
[----:B------:R-:W-:Y:S06]  /*1670*/  BRA `(.L_x_33) ;  /* 0x0000000000107947 */ /* 0x000fec0003800000 */
.L_x_32:
[----:B------:R-:W-:-:S04]  /*1680*/  LOP3.LUT R0, R0, 0x80000000, RZ, 0xc0, !PT ;  /* 0x8000000000007812 */ /* 0x000fc800078ec0ff */
[----:B------:R-:W-:Y:S01]  /*1690*/  LOP3.LUT R0, R0, 0x7f800000, RZ, 0xfc, !PT ;  /* 0x7f80000000007812 */ /* 0x000fe200078efcff */
[----:B------:R-:W-:Y:S06]  /*16a0*/  BRA `(.L_x_33) ;  /* 0x0000000000047947 */ /* 0x000fec0003800000 */
.L_x_31:
[----:B------:R-:W-:-:S07]  /*16b0*/  LEA R0, R13, R0, 0x17 ;  /* 0x000000000d007211 */ /* 0x000fce00078eb8ff */
.L_x_33:
[----:B------:R-:W-:Y:S05]  /*16c0*/  BSYNC.RECONVERGENT B2 ;  /* 0x0000000000027941 */ /* 0x000fea0003800200 */
.L_x_30:
[----:B------:R-:W-:Y:S05]  /*16d0*/  BRA `(.L_x_34) ;  /* 0x0000000000207947 */ /* 0x000fea0003800000 */
.L_x_29:
[----:B------:R-:W-:-:S04]  /*16e0*/  LOP3.LUT R0, R13, 0x80000000, R12, 0x48, !PT ;  /* 0x800000000d007812 */ /* 0x000fc800078e480c */
[----:B------:R-:W-:Y:S01]  /*16f0*/  LOP3.LUT R0, R0, 0x7f800000, RZ, 0xfc, !PT ;  /* 0x7f80000000007812 */ /* 0x000fe200078efcff */
[----:B------:R-:W-:Y:S06]  /*1700*/  BRA `(.L_x_34) ;  /* 0x0000000000147947 */ /* 0x000fec0003800000 */
.L_x_28:
[----:B------:R-:W-:Y:S01]  /*1710*/  LOP3.LUT R0, R13, 0x80000000, R12, 0x48, !PT ;  /* 0x800000000d007812 */ /* 0x000fe200078e480c */
[----:B------:R-:W-:Y:S06]  /*1720*/  BRA `(.L_x_34) ;  /* 0x00000000000c7947 */ /* 0x000fec0003800000 */
.L_x_27:
[----:B------:R-:W0:Y:S01]  /*1730*/  MUFU.RSQ R0, -QNAN ;  /* 0xffc0000000007908 */ /* 0x000e220000001400 */
[----:B------:R-:W-:Y:S05]  /*1740*/  BRA `(.L_x_34) ;  /* 0x0000000000047947 */ /* 0x000fea0003800000 */
.L_x_26:
[----:B------:R-:W-:-:S07]  /*1750*/  FADD.FTZ R0, R0, R3 ;  /* 0x0000000300007221 */ /* 0x000fce0000010000 */
.L_x_34:
[----:B------:R-:W-:Y:S05]  /*1760*/  BSYNC.RECONVERGENT B1 ;  /* 0x0000000000017941 */ /* 0x000fea0003800200 */
.L_x_24:
[----:B------:R-:W-:Y:S02]  /*1770*/  HFMA2 R13, -RZ, RZ, 0, 0 ;  /* 0x00000000ff0d7431 */ /* 0x000fe400000001ff */
[----:B------:R-:W-:-:S04]  /*1780*/  IMAD.MOV.U32 R12, RZ, RZ, R6 ;  /* 0x000000ffff0c7224 */ /* 0x000fc800078e0006 */
[----:B0-----:R-:W-:Y:S05]  /*1790*/  RET.REL.NODEC R12 `(_Z23blockSoftmaxFusedKernelPKfPfii) ;  /* 0xffffffe80c187950 */ /* 0x001fea0003c3ffff */
.L_x_35:
[----:B------:R-:W-:-:S00]  /*17a0*/  BRA `(.L_x_35) ;  /* 0xfffffffc00fc7947 */ /* 0x000fc0000383ffff */
[----:B------:R-:W-:-:S00]  /*17b0*/  NOP ;  /* 0x0000000000007918 */ /* 0x000fc00000000000 */
        /* <DEDUP_REMOVED lines=12> */
.L_x_73:


//--------------------- .text._Z18blockSoftmaxKernelPKfPfii --------------------------
	.section	.text._Z18blockSoftmaxKernelPKfPfii,"ax",@progbits
	.align	128
        .global         _Z18blockSoftmaxKernelPKfPfii
        .type           _Z18blockSoftmaxKernelPKfPfii,@function
        .size           _Z18blockSoftmaxKernelPKfPfii,(.L_x_74 - _Z18blockSoftmaxKernelPKfPfii)
        .other          _Z18blockSoftmaxKernelPKfPfii,@"STO_CUDA_ENTRY STV_DEFAULT"
_Z18blockSoftmaxKernelPKfPfii:
.text._Z18blockSoftmaxKernelPKfPfii:
        /* <DEDUP_REMOVED lines=9> */
[----:B------:R-:W-:-:S05]  /*0090*/  IMAD.MOV.U32 R5, RZ, RZ, -0x800001 ;  /* 0xff7fffffff057424 */ /* 0x000fca00078e00ff */
[----:B------:R-:W3:Y:S01]  /*00a0*/  LDC.64 R2, c[0x0][0x380] ;  /* 0x0000e000ff027b82 */ /* 0x000ee20000000a00 */
[----:B-1----:R-:W-:Y:S01]  /*00b0*/  IMAD R4, R0, UR4, RZ ;  /* 0x0000000400047c24 */ /* 0x002fe2000f8e02ff */
[----:B0-----:R-:W-:-:S03]  /*00c0*/  ISETP.GE.AND P0, PT, R7, R0, PT ;  /* 0x000000000700720c */ /* 0x001fc60003f06270 */
[----:B---3--:R-:W-:-:S10]  /*00d0*/  IMAD.WIDE R2, R4, 0x4, R2 ;  /* 0x0000000404027825 */ /* 0x008fd400078e0202 */
[----:B--2---:R-:W-:Y:S05]  /*00e0*/  @P0 BRA `(.L_x_37) ;  /* 0x0000000000240947 */ /* 0x004fea0003800000 */
[----:B------:R-:W0:Y:S01]  /*00f0*/  LDC R6, c[0x0][0x360] ;  /* 0x0000d800ff067b82 */ /* 0x000e220000000800 */
[----:B------:R-:W-:Y:S02]  /*0100*/  IMAD.MOV.U32 R5, RZ, RZ, -0x800001 ;  /* 0xff7fffffff057424 */ /* 0x000fe400078e00ff */
[----:B------:R-:W-:-:S07]  /*0110*/  IMAD.MOV.U32 R11, RZ, RZ, R7 ;  /* 0x000000ffff0b7224 */ /* 0x000fce00078e0007 */
.L_x_38:
[----:B------:R-:W-:-:S06]  /*0120*/  IMAD.WIDE R8, R11, 0x4, R2 ;  /* 0x000000040b087825 */ /* 0x000fcc00078e0202 */
[----:B------:R-:W2:Y:S01]  /*0130*/  LDG.E R8, desc[UR8][R8.64] ;  /* 0x0000000808087981 */ /* 0x000ea2000c1e1900 */
[----:B0-----:R-:W-:-:S05]  /*0140*/  IMAD.IADD R11, R6, 0x1, R11 ;  /* 0x00000001060b7824 */ /* 0x001fca00078e020b */
[----:B------:R-:W-:Y:S02]  /*0150*/  ISETP.GE.AND P0, PT, R11, R0, PT ;  /* 0x000000000b00720c */ /* 0x000fe40003f06270 */
[----:B--2---:R-:W-:-:S11]  /*0160*/  FMNMX R5, R8, R5, !PT ;  /* 0x0000000508057209 */ /* 0x004fd60007800000 */
[----:B------:R-:W-:Y:S05]  /*0170*/  @!P0 BRA `(.L_x_38) ;  /* 0xfffffffc00e88947 */ /* 0x000fea000383ffff */
.L_x_37:
[----:B------:R-:W-:Y:S05]  /*0180*/  BSYNC.RECONVERGENT B0 ;  /* 0x0000000000007941 */ /* 0x000fea0003800200 */
.L_x_36:
[----:B------:R-:W0:Y:S01]  /*0190*/  SHFL.DOWN PT, R6, R5, 0x10, 0x1f ;  /* 0x0a001f0005067f89 */ /* 0x000e2200000e0000 */
[----:B------:R-:W1:Y:S02]  /*01a0*/  LDCU UR7, c[0x0][0x360] ;  /* 0x00006c00ff0777ac */ /* 0x000e640008000800 */
[----:B-1----:R-:W-:Y:S01]  /*01b0*/  USHF.R.U32.HI UR6, URZ, 0x5, UR7 ;  /* 0x00000005ff067899 */ /* 0x002fe20008011607 */
[----:B0-----:R-:W-:-:S05]  /*01c0*/  FMNMX R8, R6, R5, !PT ;  /* 0x0000000506087209 */ /* 0x001fca0007800000 */
[----:B------:R-:W-:Y:S01]  /*01d0*/  ISETP.GE.U32.AND P1, PT, R7, UR6, PT ;  /* 0x0000000607007c0c */ /* 0x000fe2000bf26070 */
[----:B------:R-:W0:-:S12]  /*01e0*/  SHFL.DOWN PT, R9, R8, 0x8, 0x1f ;  /* 0x09001f0008097f89 */ /* 0x000e1800000e0000 */
[----:B------:R-:W1:Y:S01]  /*01f0*/  @!P1 S2R R16, SR_CgaCtaId ;  /* 0x0000000000109919 */ /* 0x000e620000008800 */
[----:B0-----:R-:W-:Y:S02]  /*0200*/  FMNMX R9, R8, R9, !PT ;  /* 0x0000000908097209 */ /* 0x001fe40007800000 */
[----:B------:R-:W-:-:S03]  /*0210*/  @!P1 MOV R8, 0x400 ;  /* 0x0000040000089802 */ /* 0x000fc60000000f00 */
[----:B------:R-:W0:Y:S02]  /*0220*/  SHFL.DOWN PT, R6, R9, 0x4, 0x1f ;  /* 0x08801f0009067f89 */ /* 0x000e2400000e0000 */
[----:B0-----:R-:W-:Y:S01]  /*0230*/  FMNMX R10, R9, R6, !PT ;  /* 0x00000006090a7209 */ /* 0x001fe20007800000 */
[----:B------:R-:W-:Y:S01]  /*0240*/  @!P1 VIADD R9, R8, 0x8 ;  /* 0x0000000808099836 */ /* 0x000fe20000000000 */
[----:B------:R-:W-:Y:S02]  /*0250*/  LOP3.LUT P0, R6, R7, 0x1f, RZ, 0xc0, !PT ;  /* 0x0000001f07067812 */ /* 0x000fe4000780c0ff */
[----:B------:R-:W-:Y:S01]  /*0260*/  SHF.R.U32.HI R8, RZ, 0x5, R7 ;  /* 0x00000005ff087819 */ /* 0x000fe20000011607 */
[----:B------:R-:W0:Y:S01]  /*0270*/  SHFL.DOWN PT, R11, R10, 0x2, 0x1f ;  /* 0x08401f000a0b7f89 */ /* 0x000e2200000e0000 */
[----:B-1----:R-:W-:-:S05]  /*0280*/  @!P1 LEA R13, R16, R9, 0x18 ;  /* 0x00000009100d9211 */ /* 0x002fca00078ec0ff */
[----:B------:R-:W-:-:S04]  /*0290*/  @!P1 IMAD R13, R6, 0x4, R13 ;  /* 0x00000004060d9824 */ /* 0x000fc800078e020d */
[----:B------:R-:W1:Y:S01]  /*02a0*/  @!P0 S2R R14, SR_CgaCtaId ;  /* 0x00000000000e8919 */ /* 0x000e620000008800 */
[----:B------:R-:W-:-:S04]  /*02b0*/  @!P0 MOV R5, 0x400 ;  /* 0x0000040000058802 */ /* 0x000fc80000000f00 */
[----:B------:R-:W-:Y:S02]  /*02c0*/  @!P0 IADD3 R5, PT, PT, R5, 0x8, RZ ;  /* 0x0000000805058810 */ /* 0x000fe40007ffe0ff */
[----:B0-----:R-:W-:-:S05]  /*02d0*/  FMNMX R11, R10, R11, !PT ;  /* 0x0000000b0a0b7209 */ /* 0x001fca0007800000 */
[----:B------:R-:W0:Y:S01]  /*02e0*/  SHFL.DOWN PT, R12, R11, 0x1, 0x1f ;  /* 0x08201f000b0c7f89 */ /* 0x000e2200000e0000 */
[----:B-1----:R-:W-:-:S05]  /*02f0*/  @!P0 LEA R5, R14, R5, 0x18 ;  /* 0x000000050e058211 */ /* 0x002fca00078ec0ff */
[----:B------:R-:W-:Y:S01]  /*0300*/  @!P0 IMAD R9, R8, 0x4, R5 ;  /* 0x0000000408098824 */ /* 0x000fe200078e0205 */
[----:B0-----:R-:W-:Y:S01]  /*0310*/  FMNMX R14, R11, R12, !PT ;  /* 0x0000000c0b0e7209 */ /* 0x001fe20007800000 */
[----:B------:R-:W-:Y:S01]  /*0320*/  IMAD.MOV.U32 R12, RZ, RZ, -0x800001 ;  /* 0xff7fffffff0c7424 */ /* 0x000fe200078e00ff */
[----:B------:R-:W0:Y:S03]  /*0330*/  LDC.64 R10, c[0x0][0x388] ;  /* 0x0000e200ff0a7b82 */ /* 0x000e260000000a00 */
[----:B------:R1:W-:Y:S05]  /*0340*/  @!P0 STS [R9], R14 ;  /* 0x0000000e09008388 */ /* 0x0003ea0000000800 */
[----:B------:R-:W-:Y:S01]  /*0350*/  BAR.SYNC.DEFER_BLOCKING 0x0 ;  /* 0x0000000000007b1d */ /* 0x000fe20000010000 */
[----:B------:R-:W-:Y:S01]  /*0360*/  PLOP3.LUT P0, PT, PT, PT, PT, 0x8, 0x80 ;  /* 0x000000000080781c */ /* 0x000fe20003f0e170 */
[----:B0-----:R-:W-:-:S04]  /*0370*/  IMAD.WIDE R4, R4, 0x4, R10 ;  /* 0x0000000404047825 */ /* 0x001fc800078e020a */
[----:B------:R1:W0:Y:S01]  /*0380*/  @!P1 LDS R12, [R13] ;  /* 0x000000000d0c9984 */ /* 0x0002220000000800 */
[----:B------:R-:W-:-:S13]  /*0390*/  ISETP.GT.U32.AND P1, PT, R7, 0x1f, PT ;  /* 0x0000001f0700780c */ /* 0x000fda0003f24070 */
[----:B-1----:R-:W-:Y:S05]  /*03a0*/  @P1 BRA `(.L_x_39) ;  /* 0x0000000000481947 */ /* 0x002fea0003800000 */
[----:B------:R-:W-:-:S03]  /*03b0*/  UMOV UR4, 0xffffffff ;  /* 0xffffffff00047882 */ /* 0x000fc60000000000 */
[----:B------:R-:W-:Y:S05]  /*03c0*/  BRA.DIV UR4, `(.L_x_40) ;  /* 0x0000000604e47947 */ /* 0x000fea000b800000 */
[----:B0-----:R-:W0:Y:S02]  /*03d0*/  SHFL.DOWN PT, R9, R12, 0x10, 0x1f ;  /* 0x0a001f000c097f89 */ /* 0x001e2400000e0000 */
[----:B0-----:R-:W-:-:S05]  /*03e0*/  FMNMX R9, R9, R12, !PT ;  /* 0x0000000c09097209 */ /* 0x001fca0007800000 */
[----:B------:R-:W0:Y:S02]  /*03f0*/  SHFL.DOWN PT, R10, R9, 0x8, 0x1f ;  /* 0x09001f00090a7f89 */ /* 0x000e2400000e0000 */
[----:B0-----:R-:W-:-:S05]  /*0400*/  FMNMX R10, R9, R10, !PT ;  /* 0x0000000a090a7209 */ /* 0x001fca0007800000 */
[----:B------:R-:W0:Y:S02]  /*0410*/  SHFL.DOWN PT, R11, R10, 0x4, 0x1f ;  /* 0x08801f000a0b7f89 */ /* 0x000e2400000e0000 */
[----:B0-----:R-:W-:-:S05]  /*0420*/  FMNMX R11, R10, R11, !PT ;  /* 0x0000000b0a0b7209 */ /* 0x001fca0007800000 */
[----:B------:R-:W0:Y:S02]  /*0430*/  SHFL.DOWN PT, R14, R11, 0x2, 0x1f ;  /* 0x08401f000b0e7f89 */ /* 0x000e2400000e0000 */
[----:B0-----:R-:W-:-:S05]  /*0440*/  FMNMX R14, R11, R14, !PT ;  /* 0x0000000e0b0e7209 */ /* 0x001fca0007800000 */
[----:B------:R0:W1:Y:S02]  /*0450*/  SHFL.DOWN PT, R13, R14, 0x1, 0x1f ;  /* 0x08201f000e0d7f89 */ /* 0x00006400000e0000 */
.L_x_54:
[----:B------:R-:W-:Y:S02]  /*0460*/  ISETP.NE.AND P1, PT, R7, RZ, PT ;  /* 0x000000ff0700720c */ /* 0x000fe40003f25270 */
[----:B01----:R-:W-:-:S11]  /*0470*/  FMNMX R14, R14, R13, !PT ;  /* 0x0000000d0e0e7209 */ /* 0x003fd60007800000 */
[----:B------:R-:W0:Y:S01]  /*0480*/  @!P1 S2R R10, SR_CgaCtaId ;  /* 0x00000000000a9919 */ /* 0x000e220000008800 */
[----:B------:R-:W-:Y:S02]  /*0490*/  @!P1 MOV R9, 0x400 ;  /* 0x0000040000099802 */ /* 0x000fe40000000f00 */
[----:B------:R-:W-:Y:S02]  /*04a0*/  @!P1 PLOP3.LUT P0, PT, PT, PT, PT, 0x80, 0x8 ;  /* 0x000000000008981c */ /* 0x000fe40003f0f070 */
[----:B0-----:R-:W-:-:S05]  /*04b0*/  @!P1 LEA R9, R10, R9, 0x18 ;  /* 0x000000090a099211 */ /* 0x001fca00078ec0ff */
[----:B------:R1:W-:Y:S06]  /*04c0*/  @!P1 STS [R9], R14 ;  /* 0x0000000e09009388 */ /* 0x0003ec0000000800 */
.L_x_39:
[----:B------:R-:W-:Y:S01]  /*04d0*/  ISETP.GE.AND P1, PT, R7, R0, PT ;  /* 0x000000000700720c */ /* 0x000fe20003f26270 */
[----:B------:R-:W-:Y:S05]  /*04e0*/  WARPSYNC.ALL ;  /* 0x0000000000007948 */ /* 0x000fea0003800000 */
[----:B------:R-:W-:Y:S01]  /*04f0*/  BAR.SYNC.DEFER_BLOCKING 0x0 ;  /* 0x0000000000007b1d */ /* 0x000fe20000010000 */
[----:B-1----:R-:W-:-:S05]  /*0500*/  HFMA2 R9, -RZ, RZ, 0, 0 ;  /* 0x00000000ff097431 */ /* 0x002fca00000001ff */
[----:B------:R-:W-:Y:S04]  /*0510*/  BSSY.RECONVERGENT B0, `(.L_x_41) ;  /* 0x000001b000007945 */ /* 0x000fe80003800200 */
[----:B------:R-:W-:Y:S05]  /*0520*/  @P1 BRA `(.L_x_42) ;  /* 0x0000000000641947 */ /* 0x000fea0003800000 */
[----:B------:R-:W1:Y:S01]  /*0530*/  S2UR UR5, SR_CgaCtaId ;  /* 0x00000000000579c3 */ /* 0x000e620000008800 */
[----:B------:R-:W-:Y:S01]  /*0540*/  UMOV UR4, 0x400 ;  /* 0x0000040000047882 */ /* 0x000fe20000000000 */
[----:B------:R-:W-:Y:S02]  /*0550*/  IMAD.MOV.U32 R9, RZ, RZ, RZ ;  /* 0x000000ffff097224 */ /* 0x000fe400078e00ff */
[----:B------:R-:W-:Y:S01]  /*0560*/  IMAD.MOV.U32 R13, RZ, RZ, R7 ;  /* 0x000000ffff0d7224 */ /* 0x000fe200078e0007 */
[----:B-1----:R-:W-:-:S09]  /*0570*/  ULEA UR4, UR5, UR4, 0x18 ;  /* 0x0000000405047291 */ /* 0x002fd2000f8ec0ff */
[----:B0-----:R-:W0:Y:S03]  /*0580*/  LDS R12, [UR4] ;  /* 0x00000004ff0c7984 */ /* 0x001e260008000800 */
.L_x_43:
[----:B-1----:R-:W-:-:S06]  /*0590*/  IMAD.WIDE R10, R13, 0x4, R2 ;  /* 0x000000040d0a7825 */ /* 0x002fcc00078e0202 */
[----:B------:R-:W0:Y:S01]  /*05a0*/  LDG.E R11, desc[UR8][R10.64] ;  /* 0x000000080a0b7981 */ /* 0x000e22000c1e1900 */
[----:B------:R-:W-:Y:S02]  /*05b0*/  IMAD.MOV.U32 R15, RZ, RZ, 0x3bbb989d ;  /* 0x3bbb989dff0f7424 */ /* 0x000fe400078e00ff */
[----:B------:R-:W-:Y:S02]  /*05c0*/  IMAD.MOV.U32 R16, RZ, RZ, 0x437c0000 ;  /* 0x437c0000ff107424 */ /* 0x000fe400078e00ff */
[----:B0-----:R-:W-:Y:S01]  /*05d0*/  FADD R14, -R12, R11 ;  /* 0x0000000b0c0e7221 */ /* 0x001fe20000000100 */
[----:B------:R-:W-:-:S04]  /*05e0*/  IMAD.WIDE R10, R13, 0x4, R4 ;  /* 0x000000040d0a7825 */ /* 0x000fc800078e0204 */
[----:B------:R-:W-:Y:S01]  /*05f0*/  FFMA.SAT R15, R14, R15, 0.5 ;  /* 0x3f0000000e0f7423 */ /* 0x000fe2000000200f */
[----:B------:R-:W-:-:S03]  /*0600*/  VIADD R13, R13, UR7 ;  /* 0x000000070d0d7c36 */ /* 0x000fc60008000000 */
[----:B------:R-:W-:Y:S02]  /*0610*/  FFMA.RM R15, R15, R16, 12582913 ;  /* 0x4b4000010f0f7423 */ /* 0x000fe40000004010 */
[----:B------:R-:W-:Y:S02]  /*0620*/  ISETP.GE.AND P1, PT, R13, R0, PT ;  /* 0x000000000d00720c */ /* 0x000fe40003f26270 */
[C---:B------:R-:W-:Y:S01]  /*0630*/  FADD R17, R15.reuse, -12583039 ;  /* 0xcb40007f0f117421 */ /* 0x040fe20000000000 */
[----:B------:R-:W-:-:S03]  /*0640*/  SHF.L.U32 R15, R15, 0x17, RZ ;  /* 0x000000170f0f7819 */ /* 0x000fc600000006ff */
[----:B------:R-:W-:-:S04]  /*0650*/  FFMA R17, R14, 1.4426950216293334961, -R17 ;  /* 0x3fb8aa3b0e117823 */ /* 0x000fc80000000811 */
[----:B------:R-:W-:-:S04]  /*0660*/  FFMA R17, R14, 1.925963033500011079e-08, R17 ;  /* 0x32a570600e117823 */ /* 0x000fc80000000011 */
[----:B------:R-:W0:Y:S02]  /*0670*/  MUFU.EX2 R14, R17 ;  /* 0x00000011000e7308 */ /* 0x000e240000000800 */
[----:B0-----:R-:W-:-:S04]  /*0680*/  FMUL R14, R15, R14 ;  /* 0x0000000e0f0e7220 */ /* 0x001fc80000400000 */
[----:B------:R-:W-:Y:S01]  /*0690*/  FADD R9, R14, R9 ;  /* 0x000000090e097221 */ /* 0x000fe20000000000 */
[----:B------:R1:W-:Y:S01]  /*06a0*/  STG.E desc[UR8][R10.64], R14 ;  /* 0x0000000e0a007986 */ /* 0x0003e2000c101908 */
[----:B------:R-:W-:Y:S05]  /*06b0*/  @!P1 BRA `(.L_x_43) ;  /* 0xfffffffc00b49947 */ /* 0x000fea000383ffff */
.L_x_42:
[----:B------:R-:W-:Y:S05]  /*06c0*/  BSYNC.RECONVERGENT B0 ;  /* 0x0000000000007941 */ /* 0x000fea0003800200 */
.L_x_41:
[----:B------:R-:W2:Y:S01]  /*06d0*/  SHFL.DOWN PT, R2, R9, 0x10, 0x1f ;  /* 0x0a001f0009027f89 */ /* 0x000ea200000e0000 */
[----:B------:R-:W-:Y:S02]  /*06e0*/  ISETP.NE.AND P1, PT, R6, RZ, PT ;  /* 0x000000ff0600720c */ /* 0x000fe40003f25270 */
[----:B------:R-:W-:-:S11]  /*06f0*/  ISETP.GE.U32.AND P2, PT, R7, UR6, PT ;  /* 0x0000000607007c0c */ /* 0x000fd6000bf46070 */
[----:B------:R-:W3:Y:S02]  /*0700*/  @!P1 S2R R13, SR_CgaCtaId ;  /* 0x00000000000d9919 */ /* 0x000ee40000008800 */
[----:B-1----:R-:W1:Y:S01]  /*0710*/  @!P2 S2R R14, SR_CgaCtaId ;  /* 0x00000000000ea919 */ /* 0x002e620000008800 */
[----:B--2---:R-:W-:Y:S01]  /*0720*/  FADD R2, R2, R9 ;  /* 0x0000000902027221 */ /* 0x004fe20000000000 */
[----:B------:R-:W-:-:S04]  /*0730*/  @!P2 MOV R9, 0x400 ;  /* 0x000004000009a802 */ /* 0x000fc80000000f00 */
[----:B------:R-:W2:Y:S01]  /*0740*/  SHFL.DOWN PT, R3, R2, 0x8, 0x1f ;  /* 0x09001f0002037f89 */ /* 0x000ea200000e0000 */
[----:B------:R-:W-:-:S05]  /*0750*/  @!P2 VIADD R9, R9, 0x88 ;  /* 0x000000880909a836 */ /* 0x000fca0000000000 */
[----:B-1----:R-:W-:Y:S01]  /*0760*/  @!P2 LEA R9, R14, R9, 0x18 ;  /* 0x000000090e09a211 */ /* 0x002fe200078ec0ff */
[----:B--2---:R-:W-:Y:S01]  /*0770*/  FADD R3, R2, R3 ;  /* 0x0000000302037221 */ /* 0x004fe20000000000 */
[----:B------:R-:W-:Y:S02]  /*0780*/  @!P1 MOV R2, 0x400 ;  /* 0x0000040000029802 */ /* 0x000fe40000000f00 */
[----:B------:R-:W-:Y:S02]  /*0790*/  @!P2 LEA R6, R6, R9, 0x2 ;  /* 0x000000090606a211 */ /* 0x000fe400078e10ff */
[----:B------:R-:W1:Y:S01]  /*07a0*/  SHFL.DOWN PT, R10, R3, 0x4, 0x1f ;  /* 0x08801f00030a7f89 */ /* 0x000e6200000e0000 */
[----:B------:R-:W-:Y:S02]  /*07b0*/  @!P1 VIADD R2, R2, 0x88 ;  /* 0x0000008802029836 */ /* 0x000fe40000000000 */
[----:B-1----:R-:W-:-:S03]  /*07c0*/  FADD R10, R3, R10 ;  /* 0x0000000a030a7221 */ /* 0x002fc60000000000 */
[----:B---3--:R-:W-:Y:S01]  /*07d0*/  @!P1 LEA R3, R13, R2, 0x18 ;  /* 0x000000020d039211 */ /* 0x008fe200078ec0ff */
[----:B------:R-:W-:Y:S01]  /*07e0*/  IMAD.MOV.U32 R2, RZ, RZ, RZ ;  /* 0x000000ffff027224 */ /* 0x000fe200078e00ff */
[----:B------:R-:W1:Y:S03]  /*07f0*/  SHFL.DOWN PT, R11, R10, 0x2, 0x1f ;  /* 0x08401f000a0b7f89 */ /* 0x000e6600000e0000 */
[----:B------:R-:W-:Y:S02]  /*0800*/  @!P1 IMAD R3, R8, 0x4, R3 ;  /* 0x0000000408039824 */ /* 0x000fe400078e0203 */
[----:B-1----:R-:W-:-:S05]  /*0810*/  FADD R11, R10, R11 ;  /* 0x0000000b0a0b7221 */ /* 0x002fca0000000000 */
[----:B0-----:R-:W0:Y:S02]  /*0820*/  SHFL.DOWN PT, R12, R11, 0x1, 0x1f ;  /* 0x08201f000b0c7f89 */ /* 0x001e2400000e0000 */
[----:B0-----:R-:W-:-:S05]  /*0830*/  FADD R12, R11, R12 ;  /* 0x0000000c0b0c7221 */ /* 0x001fca0000000000 */
[----:B------:R0:W-:Y:S01]  /*0840*/  @!P1 STS [R3], R12 ;  /* 0x0000000c03009388 */ /* 0x0001e20000000800 */
[----:B------:R-:W-:Y:S01]  /*0850*/  BAR.SYNC.DEFER_BLOCKING 0x0 ;  /* 0x0000000000007b1d */ /* 0x000fe20000010000 */
[----:B------:R-:W-:-:S05]  /*0860*/  ISETP.GT.U32.AND P1, PT, R7, 0x1f, PT ;  /* 0x0000001f0700780c */ /* 0x000fca0003f24070 */
[----:B------:R0:W1:Y:S08]  /*0870*/  @!P2 LDS R2, [R6] ;  /* 0x000000000602a984 */ /* 0x0000700000000800 */
[----:B0-----:R-:W-:Y:S05]  /*0880*/  @P1 BRA `(.L_x_44) ;  /* 0x0000000000301947 */ /* 0x001fea0003800000 */
[----:B------:R-:W-:-:S03]  /*0890*/  UMOV UR4, 0xffffffff ;  /* 0xffffffff00047882 */ /* 0x000fc60000000000 */
[----:B------:R-:W-:Y:S05]  /*08a0*/  BRA.DIV UR4, `(.L_x_45) ;  /* 0x0000000604387947 */ /* 0x000fea000b800000 */
[----:B-1----:R-:W0:Y:S02]  /*08b0*/  SHFL.DOWN PT, R3, R2, 0x10, 0x1f ;  /* 0x0a001f0002037f89 */ /* 0x002e2400000e0000 */
[----:B0-----:R-:W-:-:S05]  /*08c0*/  FADD R3, R2, R3 ;  /* 0x0000000302037221 */ /* 0x001fca0000000000 */
[----:B------:R-:W0:Y:S02]  /*08d0*/  SHFL.DOWN PT, R6, R3, 0x8, 0x1f ;  /* 0x09001f0003067f89 */ /* 0x000e2400000e0000 */
[----:B0-----:R-:W-:-:S05]  /*08e0*/  FADD R6, R3, R6 ;  /* 0x0000000603067221 */ /* 0x001fca0000000000 */
[----:B------:R-:W0:Y:S02]  /*08f0*/  SHFL.DOWN PT, R9, R6, 0x4, 0x1f ;  /* 0x08801f0006097f89 */ /* 0x000e2400000e0000 */
[----:B0-----:R-:W-:-:S05]  /*0900*/  FADD R9, R6, R9 ;  /* 0x0000000906097221 */ /* 0x001fca0000000000 */
[----:B------:R-:W0:Y:S02]  /*0910*/  SHFL.DOWN PT, R8, R9, 0x2, 0x1f ;  /* 0x08401f0009087f89 */ /* 0x000e2400000e0000 */
[----:B0-----:R-:W-:-:S05]  /*0920*/  FADD R8, R9, R8 ;  /* 0x0000000809087221 */ /* 0x001fca0000000000 */
[----:B------:R0:W1:Y:S02]  /*0930*/  SHFL.DOWN PT, R11, R8, 0x1, 0x1f ;  /* 0x08201f00080b7f89 */ /* 0x00006400000e0000 */
.L_x_60:
[----:B-1----:R-:W-:-:S07]  /*0940*/  FADD R2, R8, R11 ;  /* 0x0000000b08027221 */ /* 0x002fce0000000000 */
.L_x_44:
[----:B------:R-:W2:Y:S01]  /*0950*/  @P0 S2R R6, SR_CgaCtaId ;  /* 0x0000000000060919 */ /* 0x000ea20000008800 */
[----:B------:R-:W-:Y:S01]  /*0960*/  @P0 MOV R3, 0x400 ;  /* 0x0000040000030802 */ /* 0x000fe20000000f00 */
[----:B------:R-:W-:Y:S05]  /*0970*/  WARPSYNC.ALL ;  /* 0x0000000000007948 */ /* 0x000fea0003800000 */
[----:B------:R-:W-:Y:S02]  /*0980*/  ISETP.GE.AND P1, PT, R7, R0, PT ;  /* 0x000000000700720c */ /* 0x000fe40003f26270 */
[----:B--2---:R-:W-:-:S05]  /*0990*/  @P0 LEA R3, R6, R3, 0x18 ;  /* 0x0000000306030211 */ /* 0x004fca00078ec0ff */
[----:B-1----:R1:W-:Y:S01]  /*09a0*/  @P0 STS [R3+0x4], R2 ;  /* 0x0000040203000388 */ /* 0x0023e20000000800 */
[----:B------:R-:W-:Y:S06]  /*09b0*/  BAR.SYNC.DEFER_BLOCKING 0x0 ;  /* 0x0000000000007b1d */ /* 0x000fec0000010000 */
[----:B------:R-:W-:Y:S05]  /*09c0*/  @P1 EXIT ;  /* 0x000000000000194d */ /* 0x000fea0003800000 */
[----:B------:R-:W2:Y:S01]  /*09d0*/  S2UR UR5, SR_CgaCtaId ;  /* 0x00000000000579c3 */ /* 0x000ea20000008800 */
[----:B------:R-:W-:Y:S02]  /*09e0*/  UMOV UR4, 0x400 ;  /* 0x0000040000047882 */ /* 0x000fe40000000000 */
[----:B--2---:R-:W-:-:S09]  /*09f0*/  ULEA UR4, UR5, UR4, 0x18 ;  /* 0x0000000405047291 */ /* 0x004fd2000f8ec0ff */
[----:B-1----:R-:W1:Y:S02]  /*0a00*/  LDS R3, [UR4+0x4] ;  /* 0x00000404ff037984 */ /* 0x002e640008000800 */
[----:B------:R-:W2:Y:S02]  /*0a10*/  LDCU UR4, c[0x0][0x394] ;  /* 0x00007280ff0477ac */ /* 0x000ea40008000800 */
.L_x_48:
[----:B0-----:R-:W-:-:S05]  /*0a20*/  IMAD.WIDE R8, R7, 0x4, R4 ;  /* 0x0000000407087825 */ /* 0x001fca00078e0204 */
[----:B------:R-:W3:Y:S01]  /*0a30*/  LDG.E R0, desc[UR8][R8.64] ;  /* 0x0000000808007981 */ /* 0x000ee2000c1e1900 */
[----:B-1----:R-:W0:Y:S01]  /*0a40*/  MUFU.RCP R2, R3 ;  /* 0x0000000300027308 */ /* 0x002e220000001000 */
[----:B------:R-:W-:Y:S01]  /*0a50*/  BSSY.RECONVERGENT B0, `(.L_x_46) ;  /* 0x000000b000007945 */ /* 0x000fe20003800200 */
[----:B0-----:R-:W-:-:S04]  /*0a60*/  FFMA R11, -R3, R2, 1 ;  /* 0x3f800000030b7423 */ /* 0x001fc80000000102 */
[----:B------:R-:W-:Y:S02]  /*0a70*/  FFMA R11, R2, R11, R2 ;  /* 0x0000000b020b7223 */ /* 0x000fe40000000002 */
[----:B---3--:R-:W0:Y:S02]  /*0a80*/  FCHK P0, R0, R3 ;  /* 0x0000000300007302 */ /* 0x008e240000000000 */
[----:B------:R-:W-:-:S04]  /*0a90*/  FFMA R2, R0, R11, RZ ;  /* 0x0000000b00027223 */ /* 0x000fc800000000ff */
[----:B------:R-:W-:-:S04]  /*0aa0*/  FFMA R6, -R3, R2, R0 ;  /* 0x0000000203067223 */ /* 0x000fc80000000100 */
[----:B------:R-:W-:Y:S01]  /*0ab0*/  FFMA R11, R11, R6, R2 ;  /* 0x000000060b0b7223 */ /* 0x000fe20000000002 */
[----:B0-----:R-:W-:Y:S06]  /*0ac0*/  @!P0 BRA `(.L_x_47) ;  /* 0x00000000000c8947 */ /* 0x001fec0003800000 */
[----:B------:R-:W-:-:S07]  /*0ad0*/  MOV R2, 0xaf0 ;  /* 0x00000af000027802 */ /* 0x000fce0000000f00 */
[----:B--2---:R-:W-:Y:S05]  /*0ae0*/  CALL.REL.NOINC `($__internal_1_$__cuda_sm3x_div_rn_noftz_f32_slowpath) ;  /* 0x00000004003c7944 */ /* 0x004fea0003c00000 */
[----:B------:R-:W-:-:S07]  /*0af0*/  IMAD.MOV.U32 R11, RZ, RZ, R0 ;  /* 0x000000ffff0b7224 */ /* 0x000fce00078e0000 */
.L_x_47:
[----:B--2---:R-:W-:Y:S05]  /*0b00*/  BSYNC.RECONVERGENT B0 ;  /* 0x0000000000007941 */ /* 0x004fea0003800200 */
.L_x_46:
[----:B------:R3:W-:Y:S01]  /*0b10*/  STG.E desc[UR8][R8.64], R11 ;  /* 0x0000000b08007986 */ /* 0x0007e2000c101908 */
[----:B------:R-:W-:-:S05]  /*0b20*/  VIADD R7, R7, UR7 ;  /* 0x0000000707077c36 */ /* 0x000fca0008000000 */
[----:B------:R-:W-:-:S13]  /*0b30*/  ISETP.GE.AND P0, PT, R7, UR4, PT ;  /* 0x0000000407007c0c */ /* 0x000fda000bf06270 */
[----:B---3--:R-:W-:Y:S05]  /*0b40*/  @!P0 BRA `(.L_x_48) ;  /* 0xfffffffc00b48947 */ /* 0x008fea000383ffff */
[----:B------:R-:W-:Y:S05]  /*0b50*/  EXIT ;  /* 0x000000000000794d */ /* 0x000fea0003800000 */
.L_x_40:
[----:B------:R-:W-:Y:S02]  /*0b60*/  HFMA2 R17, -RZ, RZ, 0, 1.847743988037109375e-06 ;  /* 0x0000001fff117431 */ /* 0x000fe400000001ff */
[----:B------:R-:W-:Y:S02]  /*0b70*/  IMAD.MOV.U32 R16, RZ, RZ, 0x10 ;  /* 0x00000010ff107424 */ /* 0x000fe400078e00ff */
[----:B------:R-:W-:-:S07]  /*0b80*/  IMAD.MOV.U32 R15, RZ, RZ, -0x1 ;  /* 0xffffffffff0f7424 */ /* 0x000fce00078e00ff */
[----:B0-----:R-:W-:Y:S05]  /*0b90*/  WARPSYNC.COLLECTIVE R15, `(.L_x_49) ;  /* 0x000000000f087348 */ /* 0x001fea0003c00000 */
[----:B0-----:R0:W1:Y:S02]  /*0ba0*/  SHFL.DOWN P1, R13, R12, R16, R17 ;  /* 0x080000100c0d7389 */ /* 0x0010640000020011 */
[----:B01----:R-:W-:Y:S05]  /*0bb0*/  ENDCOLLECTIVE ;  /* 0x000000000000791b */ /* 0x003fea0003800000 */
.L_x_49:
[----:B------:R-:W-:Y:S02]  /*0bc0*/  IMAD.MOV.U32 R16, RZ, RZ, 0x8 ;  /* 0x00000008ff107424 */ /* 0x000fe400078e00ff */
[----:B------:R-:W-:-:S05]  /*0bd0*/  IMAD.MOV.U32 R9, RZ, RZ, R13 ;  /* 0x000000ffff097224 */ /* 0x000fca00078e000d */
[----:B------:R-:W-:-:S05]  /*0be0*/  FMNMX R9, R9, R12, !PT ;  /* 0x0000000c09097209 */ /* 0x000fca0007800000 */
[----:B------:R-:W-:-:S07]  /*0bf0*/  IMAD.MOV.U32 R12, RZ, RZ, R9 ;  /* 0x000000ffff0c7224 */ /* 0x000fce00078e0009 */
[----:B------:R-:W-:Y:S05]  /*0c00*/  WARPSYNC.COLLECTIVE R15, `(.L_x_50) ;  /* 0x000000000f087348 */ /* 0x000fea0003c00000 */
[----:B------:R0:W1:Y:S02]  /*0c10*/  SHFL.DOWN P1, R13, R12, R16, R17 ;  /* 0x080000100c0d7389 */ /* 0x0000640000020011 */
[----:B01----:R-:W-:Y:S05]  /*0c20*/  ENDCOLLECTIVE ;  /* 0x000000000000791b */ /* 0x003fea0003800000 */
.L_x_50:
[----:B------:R-:W-:Y:S01]  /*0c30*/  IMAD.MOV.U32 R16, RZ, RZ, 0x4 ;  /* 0x00000004ff107424 */ /* 0x000fe200078e00ff */
[----:B------:R-:W-:-:S04]  /*0c40*/  MOV R10, R13 ;  /* 0x0000000d000a7202 */ /* 0x000fc80000000f00 */
[----:B------:R-:W-:-:S05]  /*0c50*/  FMNMX R10, R9, R10, !PT ;  /* 0x0000000a090a7209 */ /* 0x000fca0007800000 */
[----:B------:R-:W-:-:S07]  /*0c60*/  IMAD.MOV.U32 R12, RZ, RZ, R10 ;  /* 0x000000ffff0c7224 */ /* 0x000fce00078e000a */
[----:B------:R-:W-:Y:S05]  /*0c70*/  WARPSYNC.COLLECTIVE R15, `(.L_x_51) ;  /* 0x000000000f087348 */ /* 0x000fea0003c00000 */
[----:B------:R0:W1:Y:S02]  /*0c80*/  SHFL.DOWN P1, R13, R12, R16, R17 ;  /* 0x080000100c0d7389 */ /* 0x0000640000020011 */
[----:B01----:R-:W-:Y:S05]  /*0c90*/  ENDCOLLECTIVE ;  /* 0x000000000000791b */ /* 0x003fea0003800000 */
.L_x_51:
[----:B------:R-:W-:Y:S02]  /*0ca0*/  HFMA2 R16, -RZ, RZ, 0, 1.1920928955078125e-07 ;  /* 0x00000002ff107431 */ /* 0x000fe400000001ff */
[----:B------:R-:W-:-:S05]  /*0cb0*/  IMAD.MOV.U32 R11, RZ, RZ, R13 ;  /* 0x000000ffff0b7224 */ /* 0x000fca00078e000d */
[----:B------:R-:W-:-:S05]  /*0cc0*/  FMNMX R11, R10, R11, !PT ;  /* 0x0000000b0a0b7209 */ /* 0x000fca0007800000 */
[----:B------:R-:W-:-:S07]  /*0cd0*/  IMAD.MOV.U32 R12, RZ, RZ, R11 ;  /* 0x000000ffff0c7224 */ /* 0x000fce00078e000b */
[----:B------:R-:W-:Y:S05]  /*0ce0*/  WARPSYNC.COLLECTIVE R15, `(.L_x_52) ;  /* 0x000000000f087348 */ /* 0x000fea0003c00000 */
[----:B------:R0:W1:Y:S02]  /*0cf0*/  SHFL.DOWN P1, R13, R12, R16, R17 ;  /* 0x080000100c0d7389 */ /* 0x0000640000020011 */
[----:B01----:R-:W-:Y:S05]  /*0d00*/  ENDCOLLECTIVE ;  /* 0x000000000000791b */ /* 0x003fea0003800000 */
.L_x_52:
[----:B------:R-:W-:Y:S02]  /*0d10*/  IMAD.MOV.U32 R16, RZ, RZ, 0x1 ;  /* 0x00000001ff107424 */ /* 0x000fe400078e00ff */
[----:B------:R-:W-:-:S05]  /*0d20*/  IMAD.MOV.U32 R14, RZ, RZ, R13 ;  /* 0x000000ffff0e7224 */ /* 0x000fca00078e000d */
[----:B------:R-:W-:-:S05]  /*0d30*/  FMNMX R14, R11, R14, !PT ;  /* 0x0000000e0b0e7209 */ /* 0x000fca0007800000 */
[----:B------:R-:W-:-:S07]  /*0d40*/  IMAD.MOV.U32 R12, RZ, RZ, R14 ;  /* 0x000000ffff0c7224 */ /* 0x000fce00078e000e */
[----:B------:R-:W-:Y:S05]  /*0d50*/  WARPSYNC.COLLECTIVE R15, `(.L_x_53) ;  /* 0x000000000f087348 */ /* 0x000fea0003c00000 */
[----:B------:R0:W1:Y:S02]  /*0d60*/  SHFL.DOWN P1, R13, R12, R16, R17 ;  /* 0x080000100c0d7389 */ /* 0x0000640000020011 */
[----:B01----:R-:W-:Y:S05]  /*0d70*/  ENDCOLLECTIVE ;  /* 0x000000000000791b */ /* 0x003fea0003800000 */
.L_x_53:
[----:B------:R-:W-:Y:S05]  /*0d80*/  BRA `(.L_x_54) ;  /* 0xfffffff400b47947 */ /* 0x000fea000383ffff */
.L_x_45:
[----:B-1----:R-:W-:Y:S01]  /*0d90*/  IMAD.MOV.U32 R12, RZ, RZ, R2 ;  /* 0x000000ffff0c7224 */ /* 0x002fe200078e0002 */
[----:B------:R-:W-:Y:S01]  /*0da0*/  MOV R16, 0x10 ;  /* 0x0000001000107802 */ /* 0x000fe20000000f00 */
[----:B------:R-:W-:Y:S02]  /*0db0*/  IMAD.MOV.U32 R17, RZ, RZ, 0x1f ;  /* 0x0000001fff117424 */ /* 0x000fe400078e00ff */
[----:B------:R-:W-:-:S07]  /*0dc0*/  IMAD.MOV.U32 R15, RZ, RZ, -0x1 ;  /* 0xffffffffff0f7424 */ /* 0x000fce00078e00ff */
[----:B------:R-:W-:Y:S05]  /*0dd0*/  WARPSYNC.COLLECTIVE R15, `(.L_x_55) ;  /* 0x000000000f087348 */ /* 0x000fea0003c00000 */
[----:B------:R0:W1:Y:S02]  /*0de0*/  SHFL.DOWN P1, R13, R12, R16, R17 ;  /* 0x080000100c0d7389 */ /* 0x0000640000020011 */
[----:B01----:R-:W-:Y:S05]  /*0df0*/  ENDCOLLECTIVE ;  /* 0x000000000000791b */ /* 0x003fea0003800000 */
.L_x_55:
[----:B------:R-:W-:Y:S02]  /*0e00*/  IMAD.MOV.U32 R16, RZ, RZ, 0x8 ;  /* 0x00000008ff107424 */ /* 0x000fe400078e00ff */
[----:B------:R-:W-:-:S04]  /*0e10*/  IMAD.MOV.U32 R3, RZ, RZ, R13 ;  /* 0x000000ffff037224 */ /* 0x000fc800078e000d */
[----:B------:R-:W-:-:S05]  /*0e20*/  FADD R3, R2, R3 ;  /* 0x0000000302037221 */ /* 0x000fca0000000000 */
[----:B------:R-:W-:-:S07]  /*0e30*/  MOV R12, R3 ;  /* 0x00000003000c7202 */ /* 0x000fce0000000f00 */
[----:B------:R-:W-:Y:S05]  /*0e40*/  WARPSYNC.COLLECTIVE R15, `(.L_x_56) ;  /* 0x000000000f087348 */ /* 0x000fea0003c00000 */
[----:B------:R0:W1:Y:S02]  /*0e50*/  SHFL.DOWN P1, R13, R12, R16, R17 ;  /* 0x080000100c0d7389 */ /* 0x0000640000020011 */
[----:B01----:R-:W-:Y:S05]  /*0e60*/  ENDCOLLECTIVE ;  /* 0x000000000000791b */ /* 0x003fea0003800000 */
.L_x_56:
[----:B------:R-:W-:Y:S02]  /*0e70*/  HFMA2 R16, -RZ, RZ, 0, 2.384185791015625e-07 ;  /* 0x00000004ff107431 */ /* 0x000fe400000001ff */
[----:B------:R-:W-:-:S04]  /*0e80*/  IMAD.MOV.U32 R6, RZ, RZ, R13 ;  /* 0x000000ffff067224 */ /* 0x000fc800078e000d */
[----:B------:R-:W-:-:S04]  /*0e90*/  FADD R6, R3, R6 ;  /* 0x0000000603067221 */ /* 0x000fc80000000000 */
[----:B------:R-:W-:-:S07]  /*0ea0*/  IMAD.MOV.U32 R12, RZ, RZ, R6 ;  /* 0x000000ffff0c7224 */ /* 0x000fce00078e0006 */
[----:B------:R-:W-:Y:S05]  /*0eb0*/  WARPSYNC.COLLECTIVE R15, `(.L_x_57) ;  /* 0x000000000f087348 */ /* 0x000fea0003c00000 */
[----:B------:R0:W1:Y:S02]  /*0ec0*/  SHFL.DOWN P1, R13, R12, R16, R17 ;  /* 0x080000100c0d7389 */ /* 0x0000640000020011 */
[----:B01----:R-:W-:Y:S05]  /*0ed0*/  ENDCOLLECTIVE ;  /* 0x000000000000791b */ /* 0x003fea0003800000 */
.L_x_57:
[----:B------:R-:W-:Y:S02]  /*0ee0*/  IMAD.MOV.U32 R16, RZ, RZ, 0x2 ;  /* 0x00000002ff107424 */ /* 0x000fe400078e00ff */
[----:B------:R-:W-:-:S04]  /*0ef0*/  IMAD.MOV.U32 R9, RZ, RZ, R13 ;  /* 0x000000ffff097224 */ /* 0x000fc800078e000d */
[----:B------:R-:W-:-:S04]  /*0f00*/  FADD R9, R6, R9 ;  /* 0x0000000906097221 */ /* 0x000fc80000000000 */
[----:B------:R-:W-:-:S07]  /*0f10*/  IMAD.MOV.U32 R12, RZ, RZ, R9 ;  /* 0x000000ffff0c7224 */ /* 0x000fce00078e0009 */
[----:B------:R-:W-:Y:S05]  /*0f20*/  WARPSYNC.COLLECTIVE R15, `(.L_x_58) ;  /* 0x000000000f087348 */ /* 0x000fea0003c00000 */
[----:B------:R0:W1:Y:S02]  /*0f30*/  SHFL.DOWN P1, R13, R12, R16, R17 ;  /* 0x080000100c0d7389 */ /* 0x0000640000020011 */
[----:B01----:R-:W-:Y:S05]  /*0f40*/  ENDCOLLECTIVE ;  /* 0x000000000000791b */ /* 0x003fea0003800000 */
.L_x_58:
[----:B------:R-:W-:Y:S01]  /*0f50*/  IMAD.MOV.U32 R16, RZ, RZ, 0x1 ;  /* 0x00000001ff107424 */ /* 0x000fe200078e00ff */
[----:B------:R-:W-:-:S05]  /*0f60*/  MOV R8, R13 ;  /* 0x0000000d00087202 */ /* 0x000fca0000000f00 */
[----:B------:R-:W-:-:S04]  /*0f70*/  FADD R8, R9, R8 ;  /* 0x0000000809087221 */ /* 0x000fc80000000000 */
[----:B------:R-:W-:-:S07]  /*0f80*/  IMAD.MOV.U32 R12, RZ, RZ, R8 ;  /* 0x000000ffff0c7224 */ /* 0x000fce00078e0008 */
[----:B------:R-:W-:Y:S05]  /*0f90*/  WARPSYNC.COLLECTIVE R15, `(.L_x_59) ;  /* 0x000000000f087348 */ /* 0x000fea0003c00000 */
[----:B------:R0:W1:Y:S02]  /*0fa0*/  SHFL.DOWN P1, R13, R12, R16, R17 ;  /* 0x080000100c0d7389 */ /* 0x0000640000020011 */
[----:B01----:R-:W-:Y:S05]  /*0fb0*/  ENDCOLLECTIVE ;  /* 0x000000000000791b */ /* 0x003fea0003800000 */
.L_x_59:
[----:B------:R-:W-:Y:S01]  /*0fc0*/  IMAD.MOV.U32 R11, RZ, RZ, R13 ;  /* 0x000000ffff0b7224 */ /* 0x000fe200078e000d */
[----:B------:R-:W-:Y:S06]  /*0fd0*/  BRA `(.L_x_60) ;  /* 0xfffffff800587947 */ /* 0x000fec000383ffff */
        .weak           $__internal_1_$__cuda_sm3x_div_rn_noftz_f32_slowpath
        .type           $__internal_1_$__cuda_sm3x_div_rn_noftz_f32_slowpath,@function
        .size           $__internal_1_$__cuda_sm3x_div_rn_noftz_f32_slowpath,(.L_x_74 - $__internal_1_$__cuda_sm3x_div_rn_noftz_f32_slowpath)
$__internal_1_$__cuda_sm3x_div_rn_noftz_f32_slowpath:
[--C-:B------:R-:W-:Y:S01]  /*0fe0*/  SHF.R.U32.HI R10, RZ, 0x17, R3.reuse ;  /* 0x00000017ff0a7819 */ /* 0x100fe20000011603 */
[----:B------:R-:W-:Y:S01]  /*0ff0*/  BSSY.RECONVERGENT B1, `(.L_x_61) ;  /* 0x0000064000017945 */ /* 0x000fe20003800200 */
[--C-:B------:R-:W-:Y:S01]  /*1000*/  SHF.R.U32.HI R6, RZ, 0x17, R0.reuse ;  /* 0x00000017ff067819 */ /* 0x100fe20000011600 */
[----:B------:R-:W-:Y:S01]  /*1010*/  IMAD.MOV.U32 R11, RZ, RZ, R0 ;  /* 0x000000ffff0b7224 */ /* 0x000fe200078e0000 */
[----:B------:R-:W-:Y:S01]  /*1020*/  LOP3.LUT R10, R10, 0xff, RZ, 0xc0, !PT ;  /* 0x000000ff0a0a7812 */ /* 0x000fe200078ec0ff */
[----:B------:R-:W-:Y:S01]  /*1030*/  IMAD.MOV.U32 R12, RZ, RZ, R3 ;  /* 0x000000ffff0c7224 */ /* 0x000fe200078e0003 */
[----:B------:R-:W-:Y:S02]  /*1040*/  LOP3.LUT R16, R6, 0xff, RZ, 0xc0, !PT ;  /* 0x000000ff06107812 */ /* 0x000fe400078ec0ff */
[----:B------:R-:W-:-:S03]  /*1050*/  IADD3 R13, PT, PT, R10, -0x1, RZ ;  /* 0xffffffff0a0d7810 */ /* 0x000fc60007ffe0ff */
[----:B------:R-:W-:Y:S01]  /*1060*/  VIADD R14, R16, 0xffffffff ;  /* 0xffffffff100e7836 */ /* 0x000fe20000000000 */
        /* <DEDUP_REMOVED lines=22> */
[----:B------:R-:W-:Y:S02]  /*11d0*/  @P0 IMAD.MOV.U32 R6, RZ, RZ, RZ ;  /* 0x000000ffff060224 */ /* 0x000fe400078e00ff */
[----:B------:R-:W-:Y:S01]  /*11e0*/  @!P0 FFMA R11, R0, 1.84467440737095516160e+19, RZ ;  /* 0x5f800000000b8823 */ /* 0x000fe200000000ff */
[----:B------:R-:W-:Y:S02]  /*11f0*/  @!P0 IMAD.MOV.U32 R6, RZ, RZ, -0x40 ;  /* 0xffffffc0ff068424 */ /* 0x000fe400078e00ff */
[----:B------:R-:W-:Y:S02]  /*1200*/  @!P1 FFMA R12, R3, 1.84467440737095516160e+19, RZ ;  /* 0x5f800000030c9823 */ /* 0x000fe400000000ff */
[----:B------:R-:W-:-:S07]  /*1210*/  @!P1 VIADD R6, R6, 0x40 ;  /* 0x0000004006069836 */ /* 0x000fce0000000000 */
.L_x_62:
[----:B------:R-:W-:Y:S01]  /*1220*/  LEA R13, R10, 0xc0800000, 0x17 ;  /* 0xc08000000a0d7811 */ /* 0x000fe200078eb8ff */
[----:B------:R-:W-:Y:S03]  /*1230*/  BSSY.RECONVERGENT B2, `(.L_x_67) ;  /* 0x0000036000027945 */ /* 0x000fe60003800200 */
[----:B------:R-:W-:Y:S01]  /*1240*/  IADD3 R13, PT, PT, -R13, R12, RZ ;  /* 0x0000000c0d0d7210 */ /* 0x000fe20007ffe1ff */
[----:B------:R-:W-:-:S03]  /*1250*/  VIADD R12, R16, 0xffffff81 ;  /* 0xffffff81100c7836 */ /* 0x000fc60000000000 */
[----:B------:R-:W0:Y:S01]  /*1260*/  MUFU.RCP R14, R13 ;  /* 0x0000000d000e7308 */ /* 0x000e220000001000 */
[----:B------:R-:W-:Y:S01]  /*1270*/  FADD.FTZ R15, -R13, -RZ ;  /* 0x800000ff0d0f7221 */ /* 0x000fe20000010100 */
[----:B------:R-:W-:-:S03]  /*1280*/  IMAD R0, R12, -0x800000, R11 ;  /* 0xff8000000c007824 */ /* 0x000fc600078e020b */
[----:B0-----:R-:W-:-:S04]  /*1290*/  FFMA R17, R14, R15, 1 ;  /* 0x3f8000000e117423 */ /* 0x001fc8000000000f */
[----:B------:R-:W-:-:S04]  /*12a0*/  FFMA R16, R14, R17, R14 ;  /* 0x000000110e107223 */ /* 0x000fc8000000000e */
[----:B------:R-:W-:-:S04]  /*12b0*/  FFMA R11, R0, R16, RZ ;  /* 0x00000010000b7223 */ /* 0x000fc800000000ff */
[----:B------:R-:W-:-:S04]  /*12c0*/  FFMA R14, R15, R11, R0 ;  /* 0x0000000b0f0e7223 */ /* 0x000fc80000000000 */
[----:B------:R-:W-:Y:S01]  /*12d0*/  FFMA R17, R16, R14, R11 ;  /* 0x0000000e10117223 */ /* 0x000fe2000000000b */
[----:B------:R-:W-:-:S03]  /*12e0*/  IADD3 R11, PT, PT, R12, 0x7f, -R10 ;  /* 0x0000007f0c0b7810 */ /* 0x000fc60007ffe80a */
[----:B------:R-:W-:Y:S02]  /*12f0*/  FFMA R14, R15, R17, R0 ;  /* 0x000000110f0e7223 */ /* 0x000fe40000000000 */
[----:B------:R-:W-:Y:S02]  /*1300*/  IMAD.IADD R11, R11, 0x1, R6 ;  /* 0x000000010b0b7824 */ /* 0x000fe400078e0206 */
        /* <DEDUP_REMOVED lines=14> */
[-CC-:B------:R-:W-:Y:S01]  /*13f0*/  FFMA.RZ R6, R16, R14.reuse, R17.reuse ;  /* 0x0000000e10067223 */ /* 0x180fe2000000c011 */
[----:B------:R-:W-:Y:S02]  /*1400*/  VIADD R13, R12, 0x20 ;  /* 0x000000200c0d7836 */ /* 0x000fe40000000000 */
[-CC-:B------:R-:W-:Y:S01]  /*1410*/  FFMA.RM R11, R16, R14.reuse, R17.reuse ;  /* 0x0000000e100b7223 */ /* 0x180fe20000004011 */
[----:B------:R-:W-:Y:S02]  /*1420*/  ISETP.NE.AND P2, PT, R12, RZ, PT ;  /* 0x000000ff0c00720c */ /* 0x000fe40003f45270 */
[----:B------:R-:W-:Y:S01]  /*1430*/  LOP3.LUT R10, R6, 0x7fffff, RZ, 0xc0, !PT ;  /* 0x007fffff060a7812 */ /* 0x000fe200078ec0ff */
[----:B------:R-:W-:Y:S01]  /*1440*/  FFMA.RP R6, R16, R14, R17 ;  /* 0x0000000e10067223 */ /* 0x000fe20000008011 */
[----:B------:R-:W-:Y:S01]  /*1450*/  ISETP.NE.AND P1, PT, R12, RZ, PT ;  /* 0x000000ff0c00720c */ /* 0x000fe20003f25270 */
[----:B------:R-:W-:Y:S01]  /*1460*/  IMAD.MOV R12, RZ, RZ, -R12 ;  /* 0x000000ffff0c7224 */ /* 0x000fe200078e0a0c */
[----:B------:R-:W-:-:S02]  /*1470*/  LOP3.LUT R10, R10, 0x800000, RZ, 0xfc, !PT ;  /* 0x008000000a0a7812 */ /* 0x000fc400078efcff */
[----:B------:R-:W-:Y:S02]  /*1480*/  FSETP.NEU.FTZ.AND P0, PT, R6, R11, PT ;  /* 0x0000000b0600720b */ /* 0x000fe40003f1d000 */
[----:B------:R-:W-:Y:S02]  /*1490*/  SHF.L.U32 R13, R10, R13, RZ ;  /* 0x0000000d0a0d7219 */ /* 0x000fe400000006ff */
[----:B------:R-:W-:Y:S02]  /*14a0*/  SEL R11, R12, RZ, P2 ;  /* 0x000000ff0c0b7207 */ /* 0x000fe40001000000 */
[----:B------:R-:W-:Y:S02]  /*14b0*/  ISETP.NE.AND P1, PT, R13, RZ, P1 ;  /* 0x000000ff0d00720c */ /* 0x000fe40000f25270 */
[----:B------:R-:W-:Y:S02]  /*14c0*/  SHF.R.U32.HI R11, RZ, R11, R10 ;  /* 0x0000000bff0b7219 */ /* 0x000fe4000001160a */
[----:B------:R-:W-:-:S02]  /*14d0*/  PLOP3.LUT P0, PT, P0, P1, PT, 0xf8, 0x8f ;  /* 0x00000000008f781c */ /* 0x000fc40000703f70 */
[----:B------:R-:W-:Y:S02]  /*14e0*/  SHF.R.U32.HI R13, RZ, 0x1, R11 ;  /* 0x00000001ff0d7819 */ /* 0x000fe4000001160b */
[----:B------:R-:W-:-:S04]  /*14f0*/  SEL R6, RZ, 0x1, !P0 ;  /* 0x00000001ff067807 */ /* 0x000fc80004000000 */
[----:B------:R-:W-:-:S04]  /*1500*/  LOP3.LUT R6, R6, 0x1, R13, 0xf8, !PT ;  /* 0x0000000106067812 */ /* 0x000fc800078ef80d */
[----:B------:R-:W-:-:S05]  /*1510*/  LOP3.LUT R6, R6, R11, RZ, 0xc0, !PT ;  /* 0x0000000b06067212 */ /* 0x000fca00078ec0ff */
[----:B------:R-:W-:-:S05]  /*1520*/  IMAD.IADD R13, R13, 0x1, R6 ;  /* 0x000000010d0d7824 */ /* 0x000fca00078e0206 */
[----:B------:R-:W-:Y:S01]  /*1530*/  LOP3.LUT R0, R13, R0, RZ, 0xfc, !PT ;  /* 0x000000000d007212 */ /* 0x000fe200078efcff */
[----:B------:R-:W-:Y:S06]  /*1540*/  BRA `(.L_x_70) ;  /* 0x0000000000107947 */ /* 0x000fec0003800000 */
.L_x_69:
[----:B------:R-:W-:-:S04]  /*1550*/  LOP3.LUT R0, R0, 0x80000000, RZ, 0xc0, !PT ;  /* 0x8000000000007812 */ /* 0x000fc800078ec0ff */
[----:B------:R-:W-:Y:S01]  /*1560*/  LOP3.LUT R0, R0, 0x7f800000, RZ, 0xfc, !PT ;  /* 0x7f80000000007812 */ /* 0x000fe200078efcff */
[----:B------:R-:W-:Y:S06]  /*1570*/  BRA `(.L_x_70) ;  /* 0x0000000000047947 */ /* 0x000fec0003800000 */
.L_x_68:
[----:B------:R-:W-:-:S07]  /*1580*/  LEA R0, R11, R0, 0x17 ;  /* 0x000000000b007211 */ /* 0x000fce00078eb8ff */
.L_x_70:
[----:B------:R-:W-:Y:S05]  /*1590*/  BSYNC.RECONVERGENT B2 ;  /* 0x0000000000027941 */ /* 0x000fea0003800200 */
.L_x_67:
[----:B------:R-:W-:Y:S05]  /*15a0*/  BRA `(.L_x_71) ;  /* 0x0000000000207947 */ /* 0x000fea0003800000 */
.L_x_66:
[----:B------:R-:W-:-:S04]  /*15b0*/  LOP3.LUT R0, R12, 0x80000000, R11, 0x48, !PT ;  /* 0x800000000c007812 */ /* 0x000fc800078e480b */
[----:B------:R-:W-:Y:S01]  /*15c0*/  LOP3.LUT R0, R0, 0x7f800000, RZ, 0xfc, !PT ;  /* 0x7f80000000007812 */ /* 0x000fe200078efcff */
[----:B------:R-:W-:Y:S06]  /*15d0*/  BRA `(.L_x_71) ;  /* 0x0000000000147947 */ /* 0x000fec0003800000 */
.L_x_65:
[----:B------:R-:W-:Y:S01]  /*15e0*/  LOP3.LUT R0, R12, 0x80000000, R11, 0x48, !PT ;  /* 0x800000000c007812 */ /* 0x000fe200078e480b */
[----:B------:R-:W-:Y:S06]  /*15f0*/  BRA `(.L_x_71) ;  /* 0x00000000000c7947 */ /* 0x000fec0003800000 */
.L_x_64:
[----:B------:R-:W0:Y:S01]  /*1600*/  MUFU.RSQ R0, -QNAN ;  /* 0xffc0000000007908 */ /* 0x000e220000001400 */
[----:B------:R-:W-:Y:S05]  /*1610*/  BRA `(.L_x_71) ;  /* 0x0000000000047947 */ /* 0x000fea0003800000 */
.L_x_63:
[----:B------:R-:W-:-:S07]  /*1620*/  FADD.FTZ R0, R0, R3 ;  /* 0x0000000300007221 */ /* 0x000fce0000010000 */
.L_x_71:
[----:B------:R-:W-:Y:S05]  /*1630*/  BSYNC.RECONVERGENT B1 ;  /* 0x0000000000017941 */ /* 0x000fea0003800200 */
.L_x_61:
[----:B------:R-:W-:Y:S02]  /*1640*/  IMAD.MOV.U32 R10, RZ, RZ, R2 ;  /* 0x000000ffff0a7224 */ /* 0x000fe400078e0002 */
[----:B------:R-:W-:-:S04]  /*1650*/  IMAD.MOV.U32 R11, RZ, RZ, 0x0 ;  /* 0x00000000ff0b7424 */ /* 0x000fc800078e00ff */
[----:B0-----:R-:W-:Y:S05]  /*1660*/  RET.REL.NODEC R10 `(_Z18blockSoftmaxKernelPKfPfii) ;  /* 0xffffffe80a647950 */ /* 0x001fea0003c3ffff */
.L_x_72:
        /* <DEDUP_REMOVED lines=9> */
.L_x_74:


//--------------------- .nv.shared._Z23blockSoftmaxFusedKernelPKfPfii --------------------------
	.section	.nv.shared._Z23blockSoftmaxFusedKernelPKfPfii,"aw",@nobits
	.sectionflags	@""
	.align	4
.nv.shared._Z23blockSoftmaxFusedKernelPKfPfii:
	.zero		1288


//--------------------- .nv.shared.reserved.0     --------------------------
	.section	.nv.shared.reserved.0,"aw",@nobits
	.weak		__nv_reservedSMEM_offset_0_alias
	.size		__nv_reservedSMEM_offset_0_alias, 0, 64
	.other		__nv_reservedSMEM_offset_0_alias,@"STO_CUDA_RESERVED_SHARED STV_DEFAULT"
__nv_reservedSMEM_offset_0_alias:
	.zero		0
	.zero		64


//--------------------- .nv.shared._Z18blockSoftmaxKernelPKfPfii --------------------------
	.section	.nv.shared._Z18blockSoftmaxKernelPKfPfii,"aw",@nobits
	.sectionflags	@""
	.align	4
.nv.shared._Z18blockSoftmaxKernelPKfPfii:
	.zero		1288


//--------------------- .nv.constant0._Z23blockSoftmaxFusedKernelPKfPfii --------------------------
	.section	.nv.constant0._Z23blockSoftmaxFusedKernelPKfPfii,"a",@progbits
	.sectionflags	@""
	.align	4
.nv.constant0._Z23blockSoftmaxFusedKernelPKfPfii:
	.zero		920


//--------------------- .nv.constant0._Z18blockSoftmaxKernelPKfPfii --------------------------
	.section	.nv.constant0._Z18blockSoftmaxKernelPKfPfii,"a",@progbits
	.sectionflags	@""
	.align	4
.nv.constant0._Z18blockSoftmaxKernelPKfPfii:
	.zero		920


//--------------------- SYMBOLS --------------------------

	.type		.nv.reservedSmem.offset0,@object
	.size		.nv.reservedSmem.offset0,0x4
	.type		.nv.reservedSmem.cap,@object
	.size		.nv.reservedSmem.cap,0x4
